	.target	sm_90a

	.elftype	@"ET_EXEC"


//--------------------- .note.nv.tkinfo           --------------------------
	.section	.note.nv.tkinfo,"",@"SHT_NOTE"
	.sectionflags	@"SHF_NOTE_NV_TKINFO"
	.tkinfo
        /*0018*/ 	.word	0x00000002
        /*0030*/ 	.string	""
        /*0030*/ 	.string	"ptxas"
        /*0030*/ 	.string	"Cuda compilation tools, release 13.0, V13.0.88"
        /*0030*/ 	.string	"Build cuda_13.0.r13.0/compiler.36424714_0"
        /*0030*/ 	.string	"-arch sm_90a -m 64 "



//--------------------- .note.nv.cuinfo           --------------------------
	.section	.note.nv.cuinfo,"",@"SHT_NOTE"
	.sectionflags	@"SHF_NOTE_NV_CUINFO"
        /*0018*/ 	.short	0x0002
        /*001a*/ 	.short	0x005a
        /*001c*/ 	.short	0x0082
	.zero		2


//--------------------- .nv.info                  --------------------------
	.section	.nv.info,"",@"SHT_CUDA_INFO"
	.align	4


	//----- nvinfo : EIATTR_REGCOUNT
	.align		4
        /*0000*/ 	.byte	0x04, 0x2f
        /*0002*/ 	.short	(.L_12 - .L_11)
	.align		4
.L_11:
        /*0004*/ 	.word	index@(_ZN7cutlass13device_kernelINS_4conv6kernel13ConvUniversalINS1_16ConvProblemShapeILNS1_8OperatorE1ELi2EEENS1_10collective14CollectiveConvINS1_46MainloopSm90TmaGmmaWarpSpecializedImplicitGemmILS5_1ELi5ELi2EN4cute5tupleIJNSA_1CILi1EEESD_SD_EEENS1_36KernelImplicitTmaWarpSpecializedSm90ELi1EEENSB_IJNSC_ILi256EEENSC_ILi64EEENSB_IJSI_EEEEEENS_6half_tESL_NSA_8TiledMMAINSA_8MMA_AtomIJNSA_4SM904GMMA25MMA_64x64x16_F32F16F16_SSILNSP_5MajorE0ELSR_1ELNSP_7ScaleInE1ELSS_1EEEEEENSA_6LayoutISE_NSB_IJNSC_ILi0EEESW_SW_EEEEENSB_IJNSA_10UnderscoreESZ_SZ_EEEEENS7_6detail26Sm90ImplicitGemmTileTraitsINSA_20SM90_TMA_LOAD_IM2COLENSA_14ComposedLayoutINSA_7SwizzleILi3ELi4ELi3EEENSA_18smem_ptr_flag_bitsILi16EEENSV_INSB_IJNSB_IJNSC_ILi8EEENSC_ILi32EEEEEENSB_IJSI_SD_EEENSB_IJSD_NSC_ILi5EEEEEEEEENSB_IJNSB_IJSI_NSC_ILi512EEEEEENSB_IJSD_SW_EEENSB_IJSW_NSC_ILi16384EEEEEEEEEEEEEvEENS13_INSA_13SM90_TMA_LOADENS15_IS17_S19_NSV_INSB_IJS1D_NSB_IJS1A_S1A_EEES1F_EEENSB_IJS1J_S1I_NSB_IJSW_NSC_ILi4096EEEEEEEEEEEEEvEEEENS_8epilogue10collective6detail29Sm90TmaWarpSpecializedAdapterINS21_15DefaultEpilogueISL_NSB_IJNSB_IJlllEEESD_SW_EEES26_NS20_6thread17LinearCombinationISL_Li1EffLNS27_9ScaleType4KindE0ELNS_15FloatRoundStyleE2ESL_EENS_4gemm15EpilogueDefaultEEEEEvvEEEEvNT_6ParamsE)
        /*0008*/ 	.word	0x0000009a


	//----- nvinfo : EIATTR_FRAME_SIZE
	.align		4
.L_12:
        /*000c*/ 	.byte	0x04, 0x11
        /*000e*/ 	.short	(.L_14 - .L_13)
	.align		4
.L_13:
        /*0010*/ 	.word	index@(_ZN7cutlass13device_kernelINS_4conv6kernel13ConvUniversalINS1_16ConvProblemShapeILNS1_8OperatorE1ELi2EEENS1_10collective14CollectiveConvINS1_46MainloopSm90TmaGmmaWarpSpecializedImplicitGemmILS5_1ELi5ELi2EN4cute5tupleIJNSA_1CILi1EEESD_SD_EEENS1_36KernelImplicitTmaWarpSpecializedSm90ELi1EEENSB_IJNSC_ILi256EEENSC_ILi64EEENSB_IJSI_EEEEEENS_6half_tESL_NSA_8TiledMMAINSA_8MMA_AtomIJNSA_4SM904GMMA25MMA_64x64x16_F32F16F16_SSILNSP_5MajorE0ELSR_1ELNSP_7ScaleInE1ELSS_1EEEEEENSA_6LayoutISE_NSB_IJNSC_ILi0EEESW_SW_EEEEENSB_IJNSA_10UnderscoreESZ_SZ_EEEEENS7_6detail26Sm90ImplicitGemmTileTraitsINSA_20SM90_TMA_LOAD_IM2COLENSA_14ComposedLayoutINSA_7SwizzleILi3ELi4ELi3EEENSA_18smem_ptr_flag_bitsILi16EEENSV_INSB_IJNSB_IJNSC_ILi8EEENSC_ILi32EEEEEENSB_IJSI_SD_EEENSB_IJSD_NSC_ILi5EEEEEEEEENSB_IJNSB_IJSI_NSC_ILi512EEEEEENSB_IJSD_SW_EEENSB_IJSW_NSC_ILi16384EEEEEEEEEEEEEvEENS13_INSA_13SM90_TMA_LOADENS15_IS17_S19_NSV_INSB_IJS1D_NSB_IJS1A_S1A_EEES1F_EEENSB_IJS1J_S1I_NSB_IJSW_NSC_ILi4096EEEEEEEEEEEEEvEEEENS_8epilogue10collective6detail29Sm90TmaWarpSpecializedAdapterINS21_15DefaultEpilogueISL_NSB_IJNSB_IJlllEEESD_SW_EEES26_NS20_6thread17LinearCombinationISL_Li1EffLNS27_9ScaleType4KindE0ELNS_15FloatRoundStyleE2ESL_EENS_4gemm15EpilogueDefaultEEEEEvvEEEEvNT_6ParamsE)
        /*0014*/ 	.word	0x00000000


	//----- nvinfo : EIATTR_MIN_STACK_SIZE
	.align		4
.L_14:
        /*0018*/ 	.byte	0x04, 0x12
        /*001a*/ 	.short	(.L_16 - .L_15)
	.align		4
.L_15:
        /*001c*/ 	.word	index@(_ZN7cutlass13device_kernelINS_4conv6kernel13ConvUniversalINS1_16ConvProblemShapeILNS1_8OperatorE1ELi2EEENS1_10collective14CollectiveConvINS1_46MainloopSm90TmaGmmaWarpSpecializedImplicitGemmILS5_1ELi5ELi2EN4cute5tupleIJNSA_1CILi1EEESD_SD_EEENS1_36KernelImplicitTmaWarpSpecializedSm90ELi1EEENSB_IJNSC_ILi256EEENSC_ILi64EEENSB_IJSI_EEEEEENS_6half_tESL_NSA_8TiledMMAINSA_8MMA_AtomIJNSA_4SM904GMMA25MMA_64x64x16_F32F16F16_SSILNSP_5MajorE0ELSR_1ELNSP_7ScaleInE1ELSS_1EEEEEENSA_6LayoutISE_NSB_IJNSC_ILi0EEESW_SW_EEEEENSB_IJNSA_10UnderscoreESZ_SZ_EEEEENS7_6detail26Sm90ImplicitGemmTileTraitsINSA_20SM90_TMA_LOAD_IM2COLENSA_14ComposedLayoutINSA_7SwizzleILi3ELi4ELi3EEENSA_18smem_ptr_flag_bitsILi16EEENSV_INSB_IJNSB_IJNSC_ILi8EEENSC_ILi32EEEEEENSB_IJSI_SD_EEENSB_IJSD_NSC_ILi5EEEEEEEEENSB_IJNSB_IJSI_NSC_ILi512EEEEEENSB_IJSD_SW_EEENSB_IJSW_NSC_ILi16384EEEEEEEEEEEEEvEENS13_INSA_13SM90_TMA_LOADENS15_IS17_S19_NSV_INSB_IJS1D_NSB_IJS1A_S1A_EEES1F_EEENSB_IJS1J_S1I_NSB_IJSW_NSC_ILi4096EEEEEEEEEEEEEvEEEENS_8epilogue10collective6detail29Sm90TmaWarpSpecializedAdapterINS21_15DefaultEpilogueISL_NSB_IJNSB_IJlllEEESD_SW_EEES26_NS20_6thread17LinearCombinationISL_Li1EffLNS27_9ScaleType4KindE0ELNS_15FloatRoundStyleE2ESL_EENS_4gemm15EpilogueDefaultEEEEEvvEEEEvNT_6ParamsE)
        /*0020*/ 	.word	0x00000000
.L_16:


//--------------------- .nv.compat                --------------------------
	.section	.nv.compat,"",@"SHT_CUDA_COMPAT_INFO"
	.align	4
        /*0000*/ 	.byte	0x02, 0x09, 0x01, 0x00, 0x02, 0x02, 0x04, 0x00, 0x02, 0x05, 0x05, 0x00, 0x03, 0x07, 0x01, 0x01
        /*0010*/ 	.byte	0x02, 0x03, 0x01, 0x00, 0x02, 0x06, 0x01, 0x00, 0x04, 0x0b, 0x08, 0x00, 0x00, 0x00, 0x00, 0x00
        /*0020*/ 	.byte	0x00, 0x00, 0x00, 0x00


//--------------------- .nv.info._ZN7cutlass13device_kernelINS_4conv6kernel13ConvUniversalINS1_16ConvProblemShapeILNS1_8OperatorE1ELi2EEENS1_10collective14CollectiveConvINS1_46MainloopSm90TmaGmmaWarpSpecializedImplicitGemmILS5_1ELi5ELi2EN4cute5tupleIJNSA_1CILi1EEESD_SD_EEENS1_36KernelImplicitTmaWarpSpecializedSm90ELi1EEENSB_IJNSC_ILi256EEENSC_ILi64EEENSB_IJSI_EEEEEENS_6half_tESL_NSA_8TiledMMAINSA_8MMA_AtomIJNSA_4SM904GMMA25MMA_64x64x16_F32F16F16_SSILNSP_5MajorE0ELSR_1ELNSP_7ScaleInE1ELSS_1EEEEEENSA_6LayoutISE_NSB_IJNSC_ILi0EEESW_SW_EEEEENSB_IJNSA_10UnderscoreESZ_SZ_EEEEENS7_6detail26Sm90ImplicitGemmTileTraitsINSA_20SM90_TMA_LOAD_IM2COLENSA_14ComposedLayoutINSA_7SwizzleILi3ELi4ELi3EEENSA_18smem_ptr_flag_bitsILi16EEENSV_INSB_IJNSB_IJNSC_ILi8EEENSC_ILi32EEEEEENSB_IJSI_SD_EEENSB_IJSD_NSC_ILi5EEEEEEEEENSB_IJNSB_IJSI_NSC_ILi512EEEEEENSB_IJSD_SW_EEENSB_IJSW_NSC_ILi16384EEEEEEEEEEEEEvEENS13_INSA_13SM90_TMA_LOADENS15_IS17_S19_NSV_INSB_IJS1D_NSB_IJS1A_S1A_EEES1F_EEENSB_IJS1J_S1I_NSB_IJSW_NSC_ILi4096EEEEEEEEEEEEEvEEEENS_8epilogue10collective6detail29Sm90TmaWarpSpecializedAdapterINS21_15DefaultEpilogueISL_NSB_IJNSB_IJlllEEESD_SW_EEES26_NS20_6thread17LinearCombinationISL_Li1EffLNS27_9ScaleType4KindE0ELNS_15FloatRoundStyleE2ESL_EENS_4gemm15EpilogueDefaultEEEEEvvEEEEvNT_6ParamsE --------------------------
	.section	.nv.info._ZN7cutlass13device_kernelINS_4conv6kernel13ConvUniversalINS1_16ConvProblemShapeILNS1_8OperatorE1ELi2EEENS1_10collective14CollectiveConvINS1_46MainloopSm90TmaGmmaWarpSpecializedImplicitGemmILS5_1ELi5ELi2EN4cute5tupleIJNSA_1CILi1EEESD_SD_EEENS1_36KernelImplicitTmaWarpSpecializedSm90ELi1EEENSB_IJNSC_ILi256EEENSC_ILi64EEENSB_IJSI_EEEEEENS_6half_tESL_NSA_8TiledMMAINSA_8MMA_AtomIJNSA_4SM904GMMA25MMA_64x64x16_F32F16F16_SSILNSP_5MajorE0ELSR_1ELNSP_7ScaleInE1ELSS_1EEEEEENSA_6LayoutISE_NSB_IJNSC_ILi0EEESW_SW_EEEEENSB_IJNSA_10UnderscoreESZ_SZ_EEEEENS7_6detail26Sm90ImplicitGemmTileTraitsINSA_20SM90_TMA_LOAD_IM2COLENSA_14ComposedLayoutINSA_7SwizzleILi3ELi4ELi3EEENSA_18smem_ptr_flag_bitsILi16EEENSV_INSB_IJNSB_IJNSC_ILi8EEENSC_ILi32EEEEEENSB_IJSI_SD_EEENSB_IJSD_NSC_ILi5EEEEEEEEENSB_IJNSB_IJSI_NSC_ILi512EEEEEENSB_IJSD_SW_EEENSB_IJSW_NSC_ILi16384EEEEEEEEEEEEEvEENS13_INSA_13SM90_TMA_LOADENS15_IS17_S19_NSV_INSB_IJS1D_NSB_IJS1A_S1A_EEES1F_EEENSB_IJS1J_S1I_NSB_IJSW_NSC_ILi4096EEEEEEEEEEEEEvEEEENS_8epilogue10collective6detail29Sm90TmaWarpSpecializedAdapterINS21_15DefaultEpilogueISL_NSB_IJNSB_IJlllEEESD_SW_EEES26_NS20_6thread17LinearCombinationISL_Li1EffLNS27_9ScaleType4KindE0ELNS_15FloatRoundStyleE2ESL_EENS_4gemm15EpilogueDefaultEEEEEvvEEEEvNT_6ParamsE,"",@"SHT_CUDA_INFO"
	.sectionflags	@""
	.align	4


	//----- nvinfo : EIATTR_CUDA_API_VERSION
	.align		4
        /*0000*/ 	.byte	0x04, 0x37
        /*0002*/ 	.short	(.L_18 - .L_17)
.L_17:
        /*0004*/ 	.word	0x00000082


	//----- nvinfo : EIATTR_KPARAM_INFO
	.align		4
.L_18:
        /*0008*/ 	.byte	0x04, 0x17
        /*000a*/ 	.short	(.L_20 - .L_19)
.L_19:
        /*000c*/ 	.word	0x00000000
        /*0010*/ 	.short	0x0000
        /*0012*/ 	.short	0x0070
        /*0014*/ 	.byte	0x00, 0xf0, 0x01, 0x0e


	//----- nvinfo : EIATTR_SPARSE_MMA_MASK
	.align		4
.L_20:
        /*0018*/ 	.byte	0x03, 0x50
        /*001a*/ 	.short	0x0000


	//----- nvinfo : EIATTR_MAXREG_COUNT
	.align		4
        /*001c*/ 	.byte	0x03, 0x1b
        /*001e*/ 	.short	0x00ff


	//----- nvinfo : EIATTR_NUM_BARRIERS
	.align		4
        /*0020*/ 	.byte	0x02, 0x4c
        /*0022*/ 	.byte	0x01
	.zero		1


	//----- nvinfo : EIATTR_MERCURY_ISA_VERSION
	.align		4
        /*0024*/ 	.byte	0x03, 0x5f
        /*0026*/ 	.short	0x0101


	//----- nvinfo : EIATTR_COOP_GROUP_MASK_REGIDS
	.align		4
        /*0028*/ 	.byte	0x04, 0x29
        /*002a*/ 	.short	(.L_22 - .L_21)


	//   ....[0]....
.L_21:
        /*002c*/ 	.word	0xffffffff


	//   ....[1]....
        /*0030*/ 	.word	0xffffffff


	//   ....[2]....
        /*0034*/ 	.word	0xffffffff


	//----- nvinfo : EIATTR_COOP_GROUP_INSTR_OFFSETS
	.align		4
.L_22:
        /*0038*/ 	.byte	0x04, 0x28
        /*003a*/ 	.short	(.L_24 - .L_23)


	//   ....[0]....
.L_23:
        /*003c*/ 	.word	0x00000060


	//   ....[1]....
        /*0040*/ 	.word	0x00000070


	//   ....[2]....
        /*0044*/ 	.word	0x00000130


	//----- nvinfo : EIATTR_MBARRIER_INSTR_OFFSETS
	.align		4
.L_24:
        /*0048*/ 	.byte	0x04, 0x39
        /*004a*/ 	.short	(.L_26 - .L_25)


	//   ....[0]....
.L_25:
        /*004c*/ 	.word	0x00000250
        /*0050*/ 	.word	0x000000ff
        /*0054*/ 	.word	0x00032000
        /*0058*/ 	.short	0x0100
        /*005a*/ 	.byte	0x08
	.zero		1


	//   ....[1]....
        /*005c*/ 	.word	0x00000260
        /*0060*/ 	.word	0x000000ff
        /*0064*/ 	.word	0x00032028
        /*0068*/ 	.short	0x0100
        /*006a*/ 	.byte	0x08
	.zero		1


	//   ....[2]....
        /*006c*/ 	.word	0x00000270
        /*0070*/ 	.word	0x000000ff
        /*0074*/ 	.word	0x00032008
        /*0078*/ 	.short	0x0100
        /*007a*/ 	.byte	0x08
	.zero		1


	//   ....[3]....
        /*007c*/ 	.word	0x00000280
        /*0080*/ 	.word	0x000000ff
        /*0084*/ 	.word	0x00032030
        /*0088*/ 	.short	0x0100
        /*008a*/ 	.byte	0x08
	.zero		1


	//   ....[4]....
        /*008c*/ 	.word	0x00000290
        /*0090*/ 	.word	0x000000ff
        /*0094*/ 	.word	0x00032010
        /*0098*/ 	.short	0x0100
        /*009a*/ 	.byte	0x08
	.zero		1


	//   ....[5]....
        /*009c*/ 	.word	0x000002a0
        /*00a0*/ 	.word	0x000000ff
        /*00a4*/ 	.word	0x00032038
        /*00a8*/ 	.short	0x0100
        /*00aa*/ 	.byte	0x08
	.zero		1


	//   ....[6]....
        /*00ac*/ 	.word	0x000002b0
        /*00b0*/ 	.word	0x000000ff
        /*00b4*/ 	.word	0x00032018
        /*00b8*/ 	.short	0x0100
        /*00ba*/ 	.byte	0x08
	.zero		1


	//   ....[7]....
        /*00bc*/ 	.word	0x000002c0
        /*00c0*/ 	.word	0x000000ff
        /*00c4*/ 	.word	0x00032040
        /*00c8*/ 	.short	0x0100
        /*00ca*/ 	.byte	0x08
	.zero		1


	//   ....[8]....
        /*00cc*/ 	.word	0x000002d0
        /*00d0*/ 	.word	0x000000ff
        /*00d4*/ 	.word	0x00032020
        /*00d8*/ 	.short	0x0100
        /*00da*/ 	.byte	0x08
	.zero		1


	//   ....[9]....
        /*00dc*/ 	.word	0x000002e0
        /*00e0*/ 	.word	0x000000ff
        /*00e4*/ 	.word	0x00032048
        /*00e8*/ 	.short	0x0100
        /*00ea*/ 	.byte	0x08
	.zero		1


	//   ....[10]....
        /*00ec*/ 	.word	0x00000b80
        /*00f0*/ 	.word	0x00000004
        /*00f4*/ 	.word	0x00032000
        /*00f8*/ 	.short	0x010a
        /*00fa*/ 	.byte	0x3f
	.zero		1


	//   ....[11]....
        /*00fc*/ 	.word	0x00001200
        /*0100*/ 	.word	0x00000006
        /*0104*/ 	.word	0x00032000
        /*0108*/ 	.short	0x010a
        /*010a*/ 	.byte	0x3f
	.zero		1


	//   ....[12]....
        /*010c*/ 	.word	0x00001720
        /*0110*/ 	.word	0x000000ff
        /*0114*/ 	.word	0x00000000
        /*0118*/ 	.short	0x0101
        /*011a*/ 	.byte	0x09
	.zero		1


	//   ....[13]....
        /*011c*/ 	.word	0x00001910
        /*0120*/ 	.word	0x00000004
        /*0124*/ 	.word	0x00000000
        /*0128*/ 	.short	0x0101
        /*012a*/ 	.byte	0x3f
	.zero		1


	//   ....[14]....
        /*012c*/ 	.word	0x0000bff0
        /*0130*/ 	.word	0x0000000c
        /*0134*/ 	.word	0x00032028
        /*0138*/ 	.short	0x010a
        /*013a*/ 	.byte	0x3f
	.zero		1


	//   ....[15]....
        /*013c*/ 	.word	0x0000c6a0
        /*0140*/ 	.word	0x00000004
        /*0144*/ 	.word	0x00000000
        /*0148*/ 	.short	0x010a
        /*014a*/ 	.byte	0x3f
	.zero		1


	//   ....[16]....
        /*014c*/ 	.word	0x0000c750
        /*0150*/ 	.word	0x00000000
        /*0154*/ 	.word	0x00000000
        /*0158*/ 	.short	0x010a
        /*015a*/ 	.byte	0x3f
	.zero		1


	//   ....[17]....
        /*015c*/ 	.word	0x0000c800
        /*0160*/ 	.word	0x00000000
        /*0164*/ 	.word	0x00000000
        /*0168*/ 	.short	0x010a
        /*016a*/ 	.byte	0x3f
	.zero		1


	//   ....[18]....
        /*016c*/ 	.word	0x0000c8b0
        /*0170*/ 	.word	0x00000000
        /*0174*/ 	.word	0x00000000
        /*0178*/ 	.short	0x010a
        /*017a*/ 	.byte	0x3f
	.zero		1


	//   ....[19]....
        /*017c*/ 	.word	0x0000c960
        /*0180*/ 	.word	0x00000002
        /*0184*/ 	.word	0x00000000
        /*0188*/ 	.short	0x010a
        /*018a*/ 	.byte	0x3f
	.zero		1


	//----- nvinfo : EIATTR_NUM_MBARRIERS
	.align		4
.L_26:
        /*018c*/ 	.byte	0x03, 0x38
        /*018e*/ 	.short	0x000a


	//----- nvinfo : EIATTR_EXIT_INSTR_OFFSETS
	.align		4
        /*0190*/ 	.byte	0x04, 0x1c
        /*0192*/ 	.short	(.L_28 - .L_27)


	//   ....[0]....
.L_27:
        /*0194*/ 	.word	0x000006b0


	//   ....[1]....
        /*0198*/ 	.word	0x00001a60


	//   ....[2]....
        /*019c*/ 	.word	0x00008b00


	//   ....[3]....
        /*01a0*/ 	.word	0x00008b40


	//   ....[4]....
        /*01a4*/ 	.word	0x0000bd90


	//   ....[5]....
        /*01a8*/ 	.word	0x0000bdd0


	//   ....[6]....
        /*01ac*/ 	.word	0x0000bdf0


	//   ....[7]....
        /*01b0*/ 	.word	0x0000c590


	//   ....[8]....
        /*01b4*/ 	.word	0x0000c990


	//----- nvinfo : EIATTR_MAX_THREADS
	.align		4
.L_28:
        /*01b8*/ 	.byte	0x04, 0x05
        /*01ba*/ 	.short	(.L_30 - .L_29)
.L_29:
        /*01bc*/ 	.word	0x00000100
        /*01c0*/ 	.word	0x00000001
        /*01c4*/ 	.word	0x00000001


	//----- nvinfo : EIATTR_CRS_STACK_SIZE
	.align		4
.L_30:
        /*01c8*/ 	.byte	0x04, 0x1e
        /*01ca*/ 	.short	(.L_32 - .L_31)
.L_31:
        /*01cc*/ 	.word	0x00000000


	//----- nvinfo : EIATTR_CBANK_PARAM_SIZE
	.align		4
.L_32:
        /*01d0*/ 	.byte	0x03, 0x19
        /*01d2*/ 	.short	0x03f0


	//----- nvinfo : EIATTR_PARAM_CBANK
	.align		4
        /*01d4*/ 	.byte	0x04, 0x0a
        /*01d6*/ 	.short	(.L_34 - .L_33)
	.align		4
.L_33:
        /*01d8*/ 	.word	index@(.nv.constant0._ZN7cutlass13device_kernelINS_4conv6kernel13ConvUniversalINS1_16ConvProblemShapeILNS1_8OperatorE1ELi2EEENS1_10collective14CollectiveConvINS1_46MainloopSm90TmaGmmaWarpSpecializedImplicitGemmILS5_1ELi5ELi2EN4cute5tupleIJNSA_1CILi1EEESD_SD_EEENS1_36KernelImplicitTmaWarpSpecializedSm90ELi1EEENSB_IJNSC_ILi256EEENSC_ILi64EEENSB_IJSI_EEEEEENS_6half_tESL_NSA_8TiledMMAINSA_8MMA_AtomIJNSA_4SM904GMMA25MMA_64x64x16_F32F16F16_SSILNSP_5MajorE0ELSR_1ELNSP_7ScaleInE1ELSS_1EEEEEENSA_6LayoutISE_NSB_IJNSC_ILi0EEESW_SW_EEEEENSB_IJNSA_10UnderscoreESZ_SZ_EEEEENS7_6detail26Sm90ImplicitGemmTileTraitsINSA_20SM90_TMA_LOAD_IM2COLENSA_14ComposedLayoutINSA_7SwizzleILi3ELi4ELi3EEENSA_18smem_ptr_flag_bitsILi16EEENSV_INSB_IJNSB_IJNSC_ILi8EEENSC_ILi32EEEEEENSB_IJSI_SD_EEENSB_IJSD_NSC_ILi5EEEEEEEEENSB_IJNSB_IJSI_NSC_ILi512EEEEEENSB_IJSD_SW_EEENSB_IJSW_NSC_ILi16384EEEEEEEEEEEEEvEENS13_INSA_13SM90_TMA_LOADENS15_IS17_S19_NSV_INSB_IJS1D_NSB_IJS1A_S1A_EEES1F_EEENSB_IJS1J_S1I_NSB_IJSW_NSC_ILi4096EEEEEEEEEEEEEvEEEENS_8epilogue10collective6detail29Sm90TmaWarpSpecializedAdapterINS21_15DefaultEpilogueISL_NSB_IJNSB_IJlllEEESD_SW_EEES26_NS20_6thread17LinearCombinationISL_Li1EffLNS27_9ScaleType4KindE0ELNS_15FloatRoundStyleE2ESL_EENS_4gemm15EpilogueDefaultEEEEEvvEEEEvNT_6ParamsE)
        /*01dc*/ 	.short	0x0210
        /*01de*/ 	.short	0x03f0


	//----- nvinfo : EIATTR_SW_WAR
	.align		4
.L_34:
        /*01e0*/ 	.byte	0x04, 0x36
        /*01e2*/ 	.short	(.L_36 - .L_35)
.L_35:
        /*01e4*/ 	.word	0x00000008
.L_36:


//--------------------- .nv.callgraph             --------------------------
	.section	.nv.callgraph,"",@"SHT_CUDA_CALLGRAPH"
	.align	4
	.sectionentsize	8
	.align		4
        /*0000*/ 	.word	0x00000000
	.align		4
        /*0004*/ 	.word	0xffffffff
	.align		4
        /*0008*/ 	.word	0x00000000
	.align		4
        /*000c*/ 	.word	0xfffffffe
	.align		4
        /*0010*/ 	.word	0x00000000
	.align		4
        /*0014*/ 	.word	0xfffffffd
	.align		4
        /*0018*/ 	.word	0x00000000
	.align		4
        /*001c*/ 	.word	0xfffffffc


//--------------------- .nv.constant4             --------------------------
	.section	.nv.constant4,"a",@progbits
	.align	8
	.align		8
.nv.constant4:
        /*0000*/ 	.dword	_ZN39_INTERNAL_5b6c2278_4_k_cu_64755b52_25824cuda3std3__45__cpo5beginE
	.align		8
        /*0008*/ 	.dword	_ZN39_INTERNAL_5b6c2278_4_k_cu_64755b52_25824cuda3std3__45__cpo3endE
	.align		8
        /*0010*/ 	.dword	_ZN39_INTERNAL_5b6c2278_4_k_cu_64755b52_25824cuda3std3__45__cpo6cbeginE
	.align		8
        /*0018*/ 	.dword	_ZN39_INTERNAL_5b6c2278_4_k_cu_64755b52_25824cuda3std3__45__cpo4cendE
	.align		8
        /*0020*/ 	.dword	_ZN39_INTERNAL_5b6c2278_4_k_cu_64755b52_25824cuda3std3__441_GLOBAL__N__5b6c2278_4_k_cu_64755b52_25826ignoreE
	.align		8
        /*0028*/ 	.dword	_ZN39_INTERNAL_5b6c2278_4_k_cu_64755b52_25824cuda3std3__419piecewise_constructE
	.align		8
        /*0030*/ 	.dword	_ZN39_INTERNAL_5b6c2278_4_k_cu_64755b52_25824cuda3std3__48in_placeE
	.align		8
        /*0038*/ 	.dword	_ZN39_INTERNAL_5b6c2278_4_k_cu_64755b52_25824cuda3std6ranges3__45__cpo4swapE
	.align		8
        /*0040*/ 	.dword	_ZN39_INTERNAL_5b6c2278_4_k_cu_64755b52_25824cuda3std6ranges3__45__cpo9iter_moveE
	.align		8
        /*0048*/ 	.dword	_ZN39_INTERNAL_5b6c2278_4_k_cu_64755b52_25824cute7productE
	.align		8
        /*0050*/ 	.dword	_ZN39_INTERNAL_5b6c2278_4_k_cu_64755b52_25824cute1_E


//--------------------- .text._ZN7cutlass13device_kernelINS_4conv6kernel13ConvUniversalINS1_16ConvProblemShapeILNS1_8OperatorE1ELi2EEENS1_10collective14CollectiveConvINS1_46MainloopSm90TmaGmmaWarpSpecializedImplicitGemmILS5_1ELi5ELi2EN4cute5tupleIJNSA_1CILi1EEESD_SD_EEENS1_36KernelImplicitTmaWarpSpecializedSm90ELi1EEENSB_IJNSC_ILi256EEENSC_ILi64EEENSB_IJSI_EEEEEENS_6half_tESL_NSA_8TiledMMAINSA_8MMA_AtomIJNSA_4SM904GMMA25MMA_64x64x16_F32F16F16_SSILNSP_5MajorE0ELSR_1ELNSP_7ScaleInE1ELSS_1EEEEEENSA_6LayoutISE_NSB_IJNSC_ILi0EEESW_SW_EEEEENSB_IJNSA_10UnderscoreESZ_SZ_EEEEENS7_6detail26Sm90ImplicitGemmTileTraitsINSA_20SM90_TMA_LOAD_IM2COLENSA_14ComposedLayoutINSA_7SwizzleILi3ELi4ELi3EEENSA_18smem_ptr_flag_bitsILi16EEENSV_INSB_IJNSB_IJNSC_ILi8EEENSC_ILi32EEEEEENSB_IJSI_SD_EEENSB_IJSD_NSC_ILi5EEEEEEEEENSB_IJNSB_IJSI_NSC_ILi512EEEEEENSB_IJSD_SW_EEENSB_IJSW_NSC_ILi16384EEEEEEEEEEEEEvEENS13_INSA_13SM90_TMA_LOADENS15_IS17_S19_NSV_INSB_IJS1D_NSB_IJS1A_S1A_EEES1F_EEENSB_IJS1J_S1I_NSB_IJSW_NSC_ILi4096EEEEEEEEEEEEEvEEEENS_8epilogue10collective6detail29Sm90TmaWarpSpecializedAdapterINS21_15DefaultEpilogueISL_NSB_IJNSB_IJlllEEESD_SW_EEES26_NS20_6thread17LinearCombinationISL_Li1EffLNS27_9ScaleType4KindE0ELNS_15FloatRoundStyleE2ESL_EENS_4gemm15EpilogueDefaultEEEEEvvEEEEvNT_6ParamsE --------------------------
	.section	.text._ZN7cutlass13device_kernelINS_4conv6kernel13ConvUniversalINS1_16ConvProblemShapeILNS1_8OperatorE1ELi2EEENS1_10collective14CollectiveConvINS1_46MainloopSm90TmaGmmaWarpSpecializedImplicitGemmILS5_1ELi5ELi2EN4cute5tupleIJNSA_1CILi1EEESD_SD_EEENS1_36KernelImplicitTmaWarpSpecializedSm90ELi1EEENSB_IJNSC_ILi256EEENSC_ILi64EEENSB_IJSI_EEEEEENS_6half_tESL_NSA_8TiledMMAINSA_8MMA_AtomIJNSA_4SM904GMMA25MMA_64x64x16_F32F16F16_SSILNSP_5MajorE0ELSR_1ELNSP_7ScaleInE1ELSS_1EEEEEENSA_6LayoutISE_NSB_IJNSC_ILi0EEESW_SW_EEEEENSB_IJNSA_10UnderscoreESZ_SZ_EEEEENS7_6detail26Sm90ImplicitGemmTileTraitsINSA_20SM90_TMA_LOAD_IM2COLENSA_14ComposedLayoutINSA_7SwizzleILi3ELi4ELi3EEENSA_18smem_ptr_flag_bitsILi16EEENSV_INSB_IJNSB_IJNSC_ILi8EEENSC_ILi32EEEEEENSB_IJSI_SD_EEENSB_IJSD_NSC_ILi5EEEEEEEEENSB_IJNSB_IJSI_NSC_ILi512EEEEEENSB_IJSD_SW_EEENSB_IJSW_NSC_ILi16384EEEEEEEEEEEEEvEENS13_INSA_13SM90_TMA_LOADENS15_IS17_S19_NSV_INSB_IJS1D_NSB_IJS1A_S1A_EEES1F_EEENSB_IJS1J_S1I_NSB_IJSW_NSC_ILi4096EEEEEEEEEEEEEvEEEENS_8epilogue10collective6detail29Sm90TmaWarpSpecializedAdapterINS21_15DefaultEpilogueISL_NSB_IJNSB_IJlllEEESD_SW_EEES26_NS20_6thread17LinearCombinationISL_Li1EffLNS27_9ScaleType4KindE0ELNS_15FloatRoundStyleE2ESL_EENS_4gemm15EpilogueDefaultEEEEEvvEEEEvNT_6ParamsE,"ax",@progbits
	.align	128
.text._ZN7cutlass13device_kernelINS_4conv6kernel13ConvUniversalINS1_16ConvProblemShapeILNS1_8OperatorE1ELi2EEENS1_10collective14CollectiveConvINS1_46MainloopSm90TmaGmmaWarpSpecializedImplicitGemmILS5_1ELi5ELi2EN4cute5tupleIJNSA_1CILi1EEESD_SD_EEENS1_36KernelImplicitTmaWarpSpecializedSm90ELi1EEENSB_IJNSC_ILi256EEENSC_ILi64EEENSB_IJSI_EEEEEENS_6half_tESL_NSA_8TiledMMAINSA_8MMA_AtomIJNSA_4SM904GMMA25MMA_64x64x16_F32F16F16_SSILNSP_5MajorE0ELSR_1ELNSP_7ScaleInE1ELSS_1EEEEEENSA_6LayoutISE_NSB_IJNSC_ILi0EEESW_SW_EEEEENSB_IJNSA_10UnderscoreESZ_SZ_EEEEENS7_6detail26Sm90ImplicitGemmTileTraitsINSA_20SM90_TMA_LOAD_IM2COLENSA_14ComposedLayoutINSA_7SwizzleILi3ELi4ELi3EEENSA_18smem_ptr_flag_bitsILi16EEENSV_INSB_IJNSB_IJNSC_ILi8EEENSC_ILi32EEEEEENSB_IJSI_SD_EEENSB_IJSD_NSC_ILi5EEEEEEEEENSB_IJNSB_IJSI_NSC_ILi512EEEEEENSB_IJSD_SW_EEENSB_IJSW_NSC_ILi16384EEEEEEEEEEEEEvEENS13_INSA_13SM90_TMA_LOADENS15_IS17_S19_NSV_INSB_IJS1D_NSB_IJS1A_S1A_EEES1F_EEENSB_IJS1J_S1I_NSB_IJSW_NSC_ILi4096EEEEEEEEEEEEEvEEEENS_8epilogue10collective6detail29Sm90TmaWarpSpecializedAdapterINS21_15DefaultEpilogueISL_NSB_IJNSB_IJlllEEESD_SW_EEES26_NS20_6thread17LinearCombinationISL_Li1EffLNS27_9ScaleType4KindE0ELNS_15FloatRoundStyleE2ESL_EENS_4gemm15EpilogueDefaultEEEEEvvEEEEvNT_6ParamsE:
        .type           _ZN7cutlass13device_kernelINS_4conv6kernel13ConvUniversalINS1_16ConvProblemShapeILNS1_8OperatorE1ELi2EEENS1_10collective14CollectiveConvINS1_46MainloopSm90TmaGmmaWarpSpecializedImplicitGemmILS5_1ELi5ELi2EN4cute5tupleIJNSA_1CILi1EEESD_SD_EEENS1_36KernelImplicitTmaWarpSpecializedSm90ELi1EEENSB_IJNSC_ILi256EEENSC_ILi64EEENSB_IJSI_EEEEEENS_6half_tESL_NSA_8TiledMMAINSA_8MMA_AtomIJNSA_4SM904GMMA25MMA_64x64x16_F32F16F16_SSILNSP_5MajorE0ELSR_1ELNSP_7ScaleInE1ELSS_1EEEEEENSA_6LayoutISE_NSB_IJNSC_ILi0EEESW_SW_EEEEENSB_IJNSA_10UnderscoreESZ_SZ_EEEEENS7_6detail26Sm90ImplicitGemmTileTraitsINSA_20SM90_TMA_LOAD_IM2COLENSA_14ComposedLayoutINSA_7SwizzleILi3ELi4ELi3EEENSA_18smem_ptr_flag_bitsILi16EEENSV_INSB_IJNSB_IJNSC_ILi8EEENSC_ILi32EEEEEENSB_IJSI_SD_EEENSB_IJSD_NSC_ILi5EEEEEEEEENSB_IJNSB_IJSI_NSC_ILi512EEEEEENSB_IJSD_SW_EEENSB_IJSW_NSC_ILi16384EEEEEEEEEEEEEvEENS13_INSA_13SM90_TMA_LOADENS15_IS17_S19_NSV_INSB_IJS1D_NSB_IJS1A_S1A_EEES1F_EEENSB_IJS1J_S1I_NSB_IJSW_NSC_ILi4096EEEEEEEEEEEEEvEEEENS_8epilogue10collective6detail29Sm90TmaWarpSpecializedAdapterINS21_15DefaultEpilogueISL_NSB_IJNSB_IJlllEEESD_SW_EEES26_NS20_6thread17LinearCombinationISL_Li1EffLNS27_9ScaleType4KindE0ELNS_15FloatRoundStyleE2ESL_EENS_4gemm15EpilogueDefaultEEEEEvvEEEEvNT_6ParamsE,@function
        .size           _ZN7cutlass13device_kernelINS_4conv6kernel13ConvUniversalINS1_16ConvProblemShapeILNS1_8OperatorE1ELi2EEENS1_10collective14CollectiveConvINS1_46MainloopSm90TmaGmmaWarpSpecializedImplicitGemmILS5_1ELi5ELi2EN4cute5tupleIJNSA_1CILi1EEESD_SD_EEENS1_36KernelImplicitTmaWarpSpecializedSm90ELi1EEENSB_IJNSC_ILi256EEENSC_ILi64EEENSB_IJSI_EEEEEENS_6half_tESL_NSA_8TiledMMAINSA_8MMA_AtomIJNSA_4SM904GMMA25MMA_64x64x16_F32F16F16_SSILNSP_5MajorE0ELSR_1ELNSP_7ScaleInE1ELSS_1EEEEEENSA_6LayoutISE_NSB_IJNSC_ILi0EEESW_SW_EEEEENSB_IJNSA_10UnderscoreESZ_SZ_EEEEENS7_6detail26Sm90ImplicitGemmTileTraitsINSA_20SM90_TMA_LOAD_IM2COLENSA_14ComposedLayoutINSA_7SwizzleILi3ELi4ELi3EEENSA_18smem_ptr_flag_bitsILi16EEENSV_INSB_IJNSB_IJNSC_ILi8EEENSC_ILi32EEEEEENSB_IJSI_SD_EEENSB_IJSD_NSC_ILi5EEEEEEEEENSB_IJNSB_IJSI_NSC_ILi512EEEEEENSB_IJSD_SW_EEENSB_IJSW_NSC_ILi16384EEEEEEEEEEEEEvEENS13_INSA_13SM90_TMA_LOADENS15_IS17_S19_NSV_INSB_IJS1D_NSB_IJS1A_S1A_EEES1F_EEENSB_IJS1J_S1I_NSB_IJSW_NSC_ILi4096EEEEEEEEEEEEEvEEEENS_8epilogue10collective6detail29Sm90TmaWarpSpecializedAdapterINS21_15DefaultEpilogueISL_NSB_IJNSB_IJlllEEESD_SW_EEES26_NS20_6thread17LinearCombinationISL_Li1EffLNS27_9ScaleType4KindE0ELNS_15FloatRoundStyleE2ESL_EENS_4gemm15EpilogueDefaultEEEEEvvEEEEvNT_6ParamsE,(.L_x_254 - _ZN7cutlass13device_kernelINS_4conv6kernel13ConvUniversalINS1_16ConvProblemShapeILNS1_8OperatorE1ELi2EEENS1_10collective14CollectiveConvINS1_46MainloopSm90TmaGmmaWarpSpecializedImplicitGemmILS5_1ELi5ELi2EN4cute5tupleIJNSA_1CILi1EEESD_SD_EEENS1_36KernelImplicitTmaWarpSpecializedSm90ELi1EEENSB_IJNSC_ILi256EEENSC_ILi64EEENSB_IJSI_EEEEEENS_6half_tESL_NSA_8TiledMMAINSA_8MMA_AtomIJNSA_4SM904GMMA25MMA_64x64x16_F32F16F16_SSILNSP_5MajorE0ELSR_1ELNSP_7ScaleInE1ELSS_1EEEEEENSA_6LayoutISE_NSB_IJNSC_ILi0EEESW_SW_EEEEENSB_IJNSA_10UnderscoreESZ_SZ_EEEEENS7_6detail26Sm90ImplicitGemmTileTraitsINSA_20SM90_TMA_LOAD_IM2COLENSA_14ComposedLayoutINSA_7SwizzleILi3ELi4ELi3EEENSA_18smem_ptr_flag_bitsILi16EEENSV_INSB_IJNSB_IJNSC_ILi8EEENSC_ILi32EEEEEENSB_IJSI_SD_EEENSB_IJSD_NSC_ILi5EEEEEEEEENSB_IJNSB_IJSI_NSC_ILi512EEEEEENSB_IJSD_SW_EEENSB_IJSW_NSC_ILi16384EEEEEEEEEEEEEvEENS13_INSA_13SM90_TMA_LOADENS15_IS17_S19_NSV_INSB_IJS1D_NSB_IJS1A_S1A_EEES1F_EEENSB_IJS1J_S1I_NSB_IJSW_NSC_ILi4096EEEEEEEEEEEEEvEEEENS_8epilogue10collective6detail29Sm90TmaWarpSpecializedAdapterINS21_15DefaultEpilogueISL_NSB_IJNSB_IJlllEEESD_SW_EEES26_NS20_6thread17LinearCombinationISL_Li1EffLNS27_9ScaleType4KindE0ELNS_15FloatRoundStyleE2ESL_EENS_4gemm15EpilogueDefaultEEEEEvvEEEEvNT_6ParamsE)
        .other          _ZN7cutlass13device_kernelINS_4conv6kernel13ConvUniversalINS1_16ConvProblemShapeILNS1_8OperatorE1ELi2EEENS1_10collective14CollectiveConvINS1_46MainloopSm90TmaGmmaWarpSpecializedImplicitGemmILS5_1ELi5ELi2EN4cute5tupleIJNSA_1CILi1EEESD_SD_EEENS1_36KernelImplicitTmaWarpSpecializedSm90ELi1EEENSB_IJNSC_ILi256EEENSC_ILi64EEENSB_IJSI_EEEEEENS_6half_tESL_NSA_8TiledMMAINSA_8MMA_AtomIJNSA_4SM904GMMA25MMA_64x64x16_F32F16F16_SSILNSP_5MajorE0ELSR_1ELNSP_7ScaleInE1ELSS_1EEEEEENSA_6LayoutISE_NSB_IJNSC_ILi0EEESW_SW_EEEEENSB_IJNSA_10UnderscoreESZ_SZ_EEEEENS7_6detail26Sm90ImplicitGemmTileTraitsINSA_20SM90_TMA_LOAD_IM2COLENSA_14ComposedLayoutINSA_7SwizzleILi3ELi4ELi3EEENSA_18smem_ptr_flag_bitsILi16EEENSV_INSB_IJNSB_IJNSC_ILi8EEENSC_ILi32EEEEEENSB_IJSI_SD_EEENSB_IJSD_NSC_ILi5EEEEEEEEENSB_IJNSB_IJSI_NSC_ILi512EEEEEENSB_IJSD_SW_EEENSB_IJSW_NSC_ILi16384EEEEEEEEEEEEEvEENS13_INSA_13SM90_TMA_LOADENS15_IS17_S19_NSV_INSB_IJS1D_NSB_IJS1A_S1A_EEES1F_EEENSB_IJS1J_S1I_NSB_IJSW_NSC_ILi4096EEEEEEEEEEEEEvEEEENS_8epilogue10collective6detail29Sm90TmaWarpSpecializedAdapterINS21_15DefaultEpilogueISL_NSB_IJNSB_IJlllEEESD_SW_EEES26_NS20_6thread17LinearCombinationISL_Li1EffLNS27_9ScaleType4KindE0ELNS_15FloatRoundStyleE2ESL_EENS_4gemm15EpilogueDefaultEEEEEvvEEEEvNT_6ParamsE,@"STO_CUDA_ENTRY STV_DEFAULT"
_ZN7cutlass13device_kernelINS_4conv6kernel13ConvUniversalINS1_16ConvProblemShapeILNS1_8OperatorE1ELi2EEENS1_10collective14CollectiveConvINS1_46MainloopSm90TmaGmmaWarpSpecializedImplicitGemmILS5_1ELi5ELi2EN4cute5tupleIJNSA_1CILi1EEESD_SD_EEENS1_36KernelImplicitTmaWarpSpecializedSm90ELi1EEENSB_IJNSC_ILi256EEENSC_ILi64EEENSB_IJSI_EEEEEENS_6half_tESL_NSA_8TiledMMAINSA_8MMA_AtomIJNSA_4SM904GMMA25MMA_64x64x16_F32F16F16_SSILNSP_5MajorE0ELSR_1ELNSP_7ScaleInE1ELSS_1EEEEEENSA_6LayoutISE_NSB_IJNSC_ILi0EEESW_SW_EEEEENSB_IJNSA_10UnderscoreESZ_SZ_EEEEENS7_6detail26Sm90ImplicitGemmTileTraitsINSA_20SM90_TMA_LOAD_IM2COLENSA_14ComposedLayoutINSA_7SwizzleILi3ELi4ELi3EEENSA_18smem_ptr_flag_bitsILi16EEENSV_INSB_IJNSB_IJNSC_ILi8EEENSC_ILi32EEEEEENSB_IJSI_SD_EEENSB_IJSD_NSC_ILi5EEEEEEEEENSB_IJNSB_IJSI_NSC_ILi512EEEEEENSB_IJSD_SW_EEENSB_IJSW_NSC_ILi16384EEEEEEEEEEEEEvEENS13_INSA_13SM90_TMA_LOADENS15_IS17_S19_NSV_INSB_IJS1D_NSB_IJS1A_S1A_EEES1F_EEENSB_IJS1J_S1I_NSB_IJSW_NSC_ILi4096EEEEEEEEEEEEEvEEEENS_8epilogue10collective6detail29Sm90TmaWarpSpecializedAdapterINS21_15DefaultEpilogueISL_NSB_IJNSB_IJlllEEESD_SW_EEES26_NS20_6thread17LinearCombinationISL_Li1EffLNS27_9ScaleType4KindE0ELNS_15FloatRoundStyleE2ESL_EENS_4gemm15EpilogueDefaultEEEEEvvEEEEvNT_6ParamsE:
[----:B------:R-:W-:Y:S01]  /*0000*/  LDC R1, c[0x0][0x28] ;  /* 0x00000a00ff017b82 */ /* 0x000fe20000000800 */
[----:B------:R-:W0:Y:S01]  /*0010*/  S2R R6, SR_TID.X ;  /* 0x0000000000067919 */ /* 0x000e220000002100 */
[----:B------:R-:W-:Y:S01]  /*0020*/  ELECT P0, URZ, PT ;  /* 0x00000000003f782f */ /* 0x000fe20003800000 */
[----:B------:R-:W-:Y:S01]  /*0030*/  BSSY B0, `(.L_x_0) ;  /* 0x000000f000007945 */ /* 0x000fe20003800000 */
[--C-:B0-----:R-:W-:Y:S02]  /*0040*/  SHF.R.U32.HI R0, RZ, 0x5, R6.reuse ;  /* 0x00000005ff007819 */ /* 0x101fe40000011606 */
[----:B------:R-:W-:-:S03]  /*0050*/  SHF.R.U32.HI R3, RZ, 0x7, R6 ;  /* 0x00000007ff037819 */ /* 0x000fc60000011606 */
[----:B------:R-:W0:Y:S04]  /*0060*/  SHFL.IDX PT, R2, R0, RZ, 0x1f ;  /* 0x00001fff00027589 */ /* 0x000e2800000e0000 */
[----:B------:R1:W2:Y:S01]  /*0070*/  SHFL.IDX PT, R5, R3, RZ, 0x1f ;  /* 0x00001fff03057589 */ /* 0x0002a200000e0000 */
[----:B0-----:R-:W-:-:S13]  /*0080*/  ISETP.NE.OR P0, PT, R2, RZ, !P0 ;  /* 0x000000ff0200720c */ /* 0x001fda0004705670 */
[----:B-12---:R-:W-:Y:S05]  /*0090*/  @P0 BRA `(.L_x_1) ;  /* 0x0000000000200947 */ /* 0x006fea0003800000 */
[----:B------:R-:W-:Y:S02]  /*00a0*/  ULDC.64 UR4, c[0x0][0x198] ;  /* 0x0000660000047ab9 */ /* 0x000fe40000000a00 */
[----:B------:R-:W-:Y:S02]  /*00b0*/  UIADD3 UR6, UP0, UR4, 0xf0, URZ ;  /* 0x000000f004067890 */ /* 0x000fe4000ff1e03f */
[----:B------:R-:W-:Y:S02]  /*00c0*/  UIADD3 UR4, UP1, UR4, 0x1f0, URZ ;  /* 0x000001f004047890 */ /* 0x000fe4000ff3e03f */
[----:B------:R-:W-:Y:S02]  /*00d0*/  UIADD3.X UR7, URZ, UR5, URZ, UP0, !UPT ;  /* 0x000000053f077290 */ /* 0x000fe400087fe43f */
[----:B------:R-:W-:-:S07]  /*00e0*/  UIADD3.X UR5, URZ, UR5, URZ, UP1, !UPT ;  /* 0x000000053f057290 */ /* 0x000fce0008ffe43f */
[----:B------:R0:W-:Y:S02]  /*00f0*/  UTMACCTL.PF [UR6] ;  /* 0x00000000060079b9 */ /* 0x0001e40008040000 */
[----:B------:R0:W-:Y:S02]  /*0100*/  UTMACCTL.PF [UR4] ;  /* 0x00000000040079b9 */ /* 0x0001e40008040000 */
[----:B0-----:R-:W-:Y:S01]  /*0110*/  NOP ;  /* 0x0000000000007918 */ /* 0x001fe20000000000 */
.L_x_1:
[----:B------:R-:W-:Y:S05]  /*0120*/  BSYNC B0 ;  /* 0x0000000000007941 */ /* 0x000fea0003800000 */
.L_x_0:
[----:B------:R-:W0:Y:S01]  /*0130*/  SHFL.IDX PT, R0, R0, RZ, 0x1f ;  /* 0x00001fff00007589 */ /* 0x000e2200000e0000 */
[----:B------:R-:W-:-:S04]  /*0140*/  SHF.R.S32.HI R3, RZ, 0x1f, R2 ;  /* 0x0000001fff037819 */ /* 0x000fc80000011402 */
[----:B------:R-:W-:Y:S02]  /*0150*/  LEA.HI R3, R3, R2, RZ, 0x2 ;  /* 0x0000000203037211 */ /* 0x000fe400078f10ff */
[----:B0-----:R-:W-:-:S13]  /*0160*/  ISETP.NE.AND P0, PT, R0, RZ, PT ;  /* 0x000000ff0000720c */ /* 0x001fda0003f05270 */
[----:B------:R-:W-:Y:S05]  /*0170*/  @P0 BRA `(.L_x_2) ;  /* 0x0000000000600947 */ /* 0x000fea0003800000 */
[----:B------:R-:W0:Y:S01]  /*0180*/  S2UR UR8, SR_CgaCtaId ;  /* 0x00000000000879c3 */ /* 0x000e220000008800 */
[----:B------:R-:W-:Y:S01]  /*0190*/  UMOV UR4, 0x400 ;  /* 0x0000040000047882 */ /* 0x000fe20000000000 */
[----:B------:R-:W-:Y:S01]  /*01a0*/  UMOV UR5, 0x1 ;  /* 0x0000000100057882 */ /* 0x000fe20000000000 */
[----:B------:R-:W-:Y:S01]  /*01b0*/  UMOV UR6, 0x80 ;  /* 0x0000008000067882 */ /* 0x000fe20000000000 */
[----:B------:R-:W-:Y:S01]  /*01c0*/  ELECT P0, URZ, PT ;  /* 0x00000000003f782f */ /* 0x000fe20003800000 */
[----:B------:R-:W-:-:S04]  /*01d0*/  UIADD3 UR6, -UR6, 0x100000, URZ ;  /* 0x0010000006067890 */ /* 0x000fc8000fffe13f */
[----:B------:R-:W-:Y:S02]  /*01e0*/  USHF.L.U32 UR7, UR6, 0xb, URZ ;  /* 0x0000000b06077899 */ /* 0x000fe4000800063f */
[----:B------:R-:W-:Y:S02]  /*01f0*/  USHF.L.U32 UR6, UR6, 0x1, URZ ;  /* 0x0000000106067899 */ /* 0x000fe4000800063f */
[----:B0-----:R-:W-:Y:S02]  /*0200*/  ULEA UR8, UR8, UR4, 0x18 ;  /* 0x0000000408087291 */ /* 0x001fe4000f8ec03f */
[----:B------:R-:W-:-:S04]  /*0210*/  UIADD3 UR4, -UR5, 0x100000, URZ ;  /* 0x0010000005047890 */ /* 0x000fc8000fffe13f */
[----:B------:R-:W-:Y:S02]  /*0220*/  USHF.L.U32 UR5, UR4, 0xb, URZ ;  /* 0x0000000b04057899 */ /* 0x000fe4000800063f */
[----:B------:R-:W-:Y:S01]  /*0230*/  USHF.L.U32 UR4, UR4, 0x1, URZ ;  /* 0x0000000104047899 */ /* 0x000fe2000800063f */
[----:B------:R-:W0:Y:S11]  /*0240*/  FENCE.VIEW.ASYNC.S ;  /* 0x00000000000073c6 */ /* 0x000e360000000000 */
[----:B0-----:R0:W1:Y:S01]  /*0250*/  SYNCS.EXCH.64 URZ, [UR8+0x32000], UR4 ;  /* 0x03200004083f75b2 */ /* 0x0010620008000100 */
[----:B------:R0:W2:Y:S01]  /*0260*/  SYNCS.EXCH.64 URZ, [UR8+0x32028], UR6 ;  /* 0x03202806083f75b2 */ /* 0x0000a20008000100 */
[----:B------:R0:W3:Y:S01]  /*0270*/  SYNCS.EXCH.64 URZ, [UR8+0x32008], UR4 ;  /* 0x03200804083f75b2 */ /* 0x0000e20008000100 */
[----:B------:R0:W4:Y:S01]  /*0280*/  SYNCS.EXCH.64 URZ, [UR8+0x32030], UR6 ;  /* 0x03203006083f75b2 */ /* 0x0001220008000100 */
[----:B------:R0:W0:Y:S01]  /*0290*/  SYNCS.EXCH.64 URZ, [UR8+0x32010], UR4 ;  /* 0x03201004083f75b2 */ /* 0x0000220008000100 */
[----:B------:R0:W0:Y:S01]  /*02a0*/  SYNCS.EXCH.64 URZ, [UR8+0x32038], UR6 ;  /* 0x03203806083f75b2 */ /* 0x0000220008000100 */
[----:B------:R0:W0:Y:S01]  /*02b0*/  SYNCS.EXCH.64 URZ, [UR8+0x32018], UR4 ;  /* 0x03201804083f75b2 */ /* 0x0000220008000100 */
[----:B------:R0:W0:Y:S01]  /*02c0*/  SYNCS.EXCH.64 URZ, [UR8+0x32040], UR6 ;  /* 0x03204006083f75b2 */ /* 0x0000220008000100 */
[----:B------:R0:W0:Y:S01]  /*02d0*/  SYNCS.EXCH.64 URZ, [UR8+0x32020], UR4 ;  /* 0x03202004083f75b2 */ /* 0x0000220008000100 */
[----:B------:R0:W0:Y:S01]  /*02e0*/  SYNCS.EXCH.64 URZ, [UR8+0x32048], UR6 ;  /* 0x03204806083f75b2 */ /* 0x0000220008000100 */
[----:B------:R-:W-:Y:S01]  /*02f0*/  NOP ;  /* 0x0000000000007918 */ /* 0x000fe20000000000 */
.L_x_2:
[----:B0-----:R-:W-:Y:S01]  /*0300*/  ULDC.64 UR4, c[0x0][0x598] ;  /* 0x0001660000047ab9 */ /* 0x001fe20000000a00 */
[----:B------:R-:W-:Y:S01]  /*0310*/  LOP3.LUT R3, R3, 0xfffffffc, RZ, 0xc0, !PT ;  /* 0xfffffffc03037812 */ /* 0x000fe200078ec0ff */
[----:B------:R-:W-:Y:S01]  /*0320*/  NOP ;  /* 0x0000000000007918 */ /* 0x000fe20000000000 */
[----:B------:R-:W-:Y:S01]  /*0330*/  ISETP.NE.U32.AND P0, PT, RZ, UR4, PT ;  /* 0x00000004ff007c0c */ /* 0x000fe2000bf05070 */
[----:B------:R-:W-:Y:S01]  /*0340*/  NOP ;  /* 0x0000000000007918 */ /* 0x000fe20000000000 */
[----:B-1234-:R-:W-:Y:S01]  /*0350*/  BAR.SYNC.DEFER_BLOCKING 0x0 ;  /* 0x0000000000007b1d */ /* 0x01efe20000010000 */
[----:B------:R-:W-:Y:S01]  /*0360*/  IMAD.IADD R4, R2, 0x1, -R3 ;  /* 0x0000000102047824 */ /* 0x000fe200078e0a03 */
[----:B------:R-:W-:Y:S02]  /*0370*/  ISETP.NE.AND.EX P0, PT, RZ, UR5, PT, P0 ;  /* 0x00000005ff007c0c */ /* 0x000fe4000bf05300 */
[C---:B------:R-:W-:Y:S02]  /*0380*/  ISETP.NE.AND P2, PT, R5.reuse, 0x1, PT ;  /* 0x000000010500780c */ /* 0x040fe40003f45270 */
[----:B------:R-:W-:Y:S01]  /*0390*/  LOP3.LUT P1, RZ, R5, R4, RZ, 0xfc, !PT ;  /* 0x0000000405ff7212 */ /* 0x000fe2000782fcff */
[----:B------:R-:W-:-:S03]  /*03a0*/  ULDC.64 UR14, c[0x0][0x208] ;  /* 0x00008200000e7ab9 */ /* 0x000fc60000000a00 */
[----:B------:R-:W-:-:S04]  /*03b0*/  SEL R0, RZ, 0x1, P1 ;  /* 0x00000001ff007807 */ /* 0x000fc80000800000 */
[----:B------:R-:W-:Y:S01]  /*03c0*/  SEL R0, R0, 0x2, P2 ;  /* 0x0000000200007807 */ /* 0x000fe20001000000 */
[----:B------:R-:W-:Y:S06]  /*03d0*/  @!P0 BRA `(.L_x_3) ;  /* 0x00000000001c8947 */ /* 0x000fec0003800000 */
[----:B------:R-:W0:Y:S02]  /*03e0*/  LDC.64 R2, c[0x0][0x598] ;  /* 0x00016600ff027b82 */ /* 0x000e240000000a00 */
[----:B0-----:R-:W2:Y:S02]  /*03f0*/  LDG.E.64 R2, desc[UR14][R2.64] ;  /* 0x0000000e02027981 */ /* 0x001ea4000c1e1b00 */
[----:B--2---:R-:W-:-:S04]  /*0400*/  ISETP.NE.U32.AND P0, PT, R2, RZ, PT ;  /* 0x000000ff0200720c */ /* 0x004fc80003f05070 */
[----:B------:R-:W-:-:S13]  /*0410*/  ISETP.NE.AND.EX P0, PT, R3, RZ, PT, P0 ;  /* 0x000000ff0300720c */ /* 0x000fda0003f05300 */
[----:B------:R-:W-:Y:S05]  /*0420*/  @!P0 BRA `(.L_x_3) ;  /* 0x0000000000088947 */ /* 0x000fea0003800000 */
[----:B------:R2:W5:Y:S01]  /*0430*/  LD.E R11, desc[UR14][R2.64] ;  /* 0x0000000e020b7980 */ /* 0x000562000c101900 */
[----:B------:R-:W-:Y:S05]  /*0440*/  BRA `(.L_x_4) ;  /* 0x0000000000207947 */ /* 0x000fea0003800000 */
.L_x_3:
[----:B------:R-:W-:Y:S02]  /*0450*/  ULDC.64 UR4, c[0x0][0x588] ;  /* 0x0001620000047ab9 */ /* 0x000fe40000000a00 */
[----:B------:R-:W-:-:S04]  /*0460*/  ISETP.NE.U32.AND P0, PT, RZ, UR4, PT ;  /* 0x00000004ff007c0c */ /* 0x000fc8000bf05070 */
[----:B------:R-:W-:-:S13]  /*0470*/  ISETP.NE.AND.EX P0, PT, RZ, UR5, PT, P0 ;  /* 0x00000005ff007c0c */ /* 0x000fda000bf05300 */
[----:B------:R-:W-:Y:S05]  /*0480*/  @!P0 BRA `(.L_x_5) ;  /* 0x00000000000c8947 */ /* 0x000fea0003800000 */
[----:B------:R-:W0:Y:S02]  /*0490*/  LDC.64 R2, c[0x0][0x588] ;  /* 0x00016200ff027b82 */ /* 0x000e240000000a00 */
[----:B0-----:R1:W5:Y:S01]  /*04a0*/  LDG.E R11, desc[UR14][R2.64] ;  /* 0x0000000e020b7981 */ /* 0x001362000c1e1900 */
[----:B------:R-:W-:Y:S05]  /*04b0*/  BRA `(.L_x_4) ;  /* 0x0000000000047947 */ /* 0x000fea0003800000 */
.L_x_5:
[----:B------:R-:W0:Y:S02]  /*04c0*/  LDC R11, c[0x0][0x580] ;  /* 0x00016000ff0b7b82 */ /* 0x000e240000000800 */
.L_x_4:
[----:B------:R-:W-:Y:S02]  /*04d0*/  ULDC.64 UR4, c[0x0][0x5a0] ;  /* 0x0001680000047ab9 */ /* 0x000fe40000000a00 */
[----:B------:R-:W-:-:S04]  /*04e0*/  ISETP.NE.U32.AND P0, PT, RZ, UR4, PT ;  /* 0x00000004ff007c0c */ /* 0x000fc8000bf05070 */
[----:B------:R-:W-:-:S13]  /*04f0*/  ISETP.NE.AND.EX P0, PT, RZ, UR5, PT, P0 ;  /* 0x00000005ff007c0c */ /* 0x000fda000bf05300 */
[----:B------:R-:W-:Y:S05]  /*0500*/  @!P0 BRA `(.L_x_6) ;  /* 0x00000000001c8947 */ /* 0x000fea0003800000 */
[----:B-12---:R-:W1:Y:S02]  /*0510*/  LDC.64 R2, c[0x0][0x5a0] ;  /* 0x00016800ff027b82 */ /* 0x006e640000000a00 */
[----:B-1----:R-:W2:Y:S02]  /*0520*/  LDG.E.64 R2, desc[UR14][R2.64] ;  /* 0x0000000e02027981 */ /* 0x002ea4000c1e1b00 */
[----:B--2---:R-:W-:-:S04]  /*0530*/  ISETP.NE.U32.AND P0, PT, R2, RZ, PT ;  /* 0x000000ff0200720c */ /* 0x004fc80003f05070 */
[----:B------:R-:W-:-:S13]  /*0540*/  ISETP.NE.AND.EX P0, PT, R3, RZ, PT, P0 ;  /* 0x000000ff0300720c */ /* 0x000fda0003f05300 */
[----:B------:R-:W-:Y:S05]  /*0550*/  @!P0 BRA `(.L_x_6) ;  /* 0x0000000000088947 */ /* 0x000fea0003800000 */
[----:B------:R1:W5:Y:S01]  /*0560*/  LD.E R14, desc[UR14][R2.64] ;  /* 0x0000000e020e7980 */ /* 0x000362000c101900 */
[----:B------:R-:W-:Y:S05]  /*0570*/  BRA `(.L_x_7) ;  /* 0x0000000000207947 */ /* 0x000fea0003800000 */
.L_x_6:
[----:B------:R-:W-:Y:S02]  /*0580*/  ULDC.64 UR4, c[0x0][0x590] ;  /* 0x0001640000047ab9 */ /* 0x000fe40000000a00 */
[----:B------:R-:W-:-:S04]  /*0590*/  ISETP.NE.U32.AND P0, PT, RZ, UR4, PT ;  /* 0x00000004ff007c0c */ /* 0x000fc8000bf05070 */
[----:B------:R-:W-:-:S13]  /*05a0*/  ISETP.NE.AND.EX P0, PT, RZ, UR5, PT, P0 ;  /* 0x00000005ff007c0c */ /* 0x000fda000bf05300 */
[----:B------:R-:W-:Y:S05]  /*05b0*/  @!P0 BRA `(.L_x_8) ;  /* 0x00000000000c8947 */ /* 0x000fea0003800000 */
[----:B------:R-:W3:Y:S02]  /*05c0*/  LDC.64 R14, c[0x0][0x590] ;  /* 0x00016400ff0e7b82 */ /* 0x000ee40000000a00 */
[----:B---3--:R4:W5:Y:S01]  /*05d0*/  LDG.E R14, desc[UR14][R14.64] ;  /* 0x0000000e0e0e7981 */ /* 0x008962000c1e1900 */
[----:B------:R-:W-:Y:S05]  /*05e0*/  BRA `(.L_x_7) ;  /* 0x0000000000047947 */ /* 0x000fea0003800000 */
.L_x_8:
[----:B------:R-:W3:Y:S02]  /*05f0*/  LDC R14, c[0x0][0x584] ;  /* 0x00016100ff0e7b82 */ /* 0x000ee40000000800 */
.L_x_7:
[----:B-12---:R-:W1:Y:S01]  /*0600*/  LDC R2, c[0x0][0x3c4] ;  /* 0x0000f100ff027b82 */ /* 0x006e620000000800 */
[----:B------:R-:W-:-:S07]  /*0610*/  ISETP.NE.AND P0, PT, R5, RZ, PT ;  /* 0x000000ff0500720c */ /* 0x000fce0003f05270 */
[----:B------:R-:W2:Y:S01]  /*0620*/  LDC.64 R8, c[0x0][0x3c8] ;  /* 0x0000f200ff087b82 */ /* 0x000ea20000000a00 */
[----:B-1----:R-:W-:-:S05]  /*0630*/  VIADD R2, R2, 0x3f ;  /* 0x0000003f02027836 */ /* 0x002fca0000000000 */
[----:B------:R-:W-:-:S04]  /*0640*/  SHF.R.S32.HI R3, RZ, 0x1f, R2 ;  /* 0x0000001fff037819 */ /* 0x000fc80000011402 */
[----:B------:R-:W-:-:S04]  /*0650*/  LEA.HI R3, R3, R2, RZ, 0x6 ;  /* 0x0000000203037211 */ /* 0x000fc800078f30ff */
[----:B------:R-:W-:-:S05]  /*0660*/  SHF.R.S32.HI R3, RZ, 0x6, R3 ;  /* 0x00000006ff037819 */ /* 0x000fca0000011403 */
[----:B--2---:R-:W-:-:S04]  /*0670*/  IMAD R2, R3, R8, RZ ;  /* 0x0000000803027224 */ /* 0x004fc800078e02ff */
[----:B------:R-:W-:Y:S01]  /*0680*/  IMAD R2, R2, R9, RZ ;  /* 0x0000000902027224 */ /* 0x000fe200078e02ff */
[----:B------:R-:W-:Y:S06]  /*0690*/  @!P0 BRA `(.L_x_9) ;  /* 0x000000b400d08947 */ /* 0x000fec0003800000 */
[----:B------:R-:W-:-:S13]  /*06a0*/  ISETP.NE.AND P0, PT, R5, 0x1, PT ;  /* 0x000000010500780c */ /* 0x000fda0003f05270 */
[----:B------:R-:W-:Y:S05]  /*06b0*/  @P0 EXIT ;  /* 0x000000000000094d */ /* 0x000fea0003800000 */
[----:B------:R-:W-:Y:S01]  /*06c0*/  ISETP.GE.AND P0, PT, R2, 0x1, PT ;  /* 0x000000010200780c */ /* 0x000fe20003f06270 */
[----:B------:R-:W-:Y:S01]  /*06d0*/  UMOV UR4, URZ ;  /* 0x0000003f00047c82 */ /* 0x000fe20008000000 */
[----:B------:R-:W-:Y:S02]  /*06e0*/  CS2R R54, SRZ ;  /* 0x0000000000367805 */ /* 0x000fe4000001ff00 */
[----:B------:R-:W-:Y:S02]  /*06f0*/  CS2R R120, SRZ ;  /* 0x0000000000787805 */ /* 0x000fe4000001ff00 */
[----:B------:R-:W-:Y:S02]  /*0700*/  CS2R R122, SRZ ;  /* 0x00000000007a7805 */ /* 0x000fe4000001ff00 */
[----:B------:R-:W-:Y:S02]  /*0710*/  CS2R R124, SRZ ;  /* 0x00000000007c7805 */ /* 0x000fe4000001ff00 */
[----:B------:R-:W-:-:S02]  /*0720*/  CS2R R126, SRZ ;  /* 0x00000000007e7805 */ /* 0x000fc4000001ff00 */
[----:B------:R-:W-:Y:S02]  /*0730*/  CS2R R128, SRZ ;  /* 0x0000000000807805 */ /* 0x000fe4000001ff00 */
        /* <DEDUP_REMOVED lines=57> */
[----:B------:R-:W-:Y:S01]  /*0ad0*/  CS2R R52, SRZ ;  /* 0x0000000000347805 */ /* 0x000fe2000001ff00 */
[----:B------:R-:W-:Y:S06]  /*0ae0*/  @!P0 BRA `(.L_x_10) ;  /* 0x0000000400648947 */ /* 0x000fec0003800000 */
[----:B------:R-:W-:-:S04]  /*0af0*/  LOP3.LUT R3, R0, 0x1, RZ, 0xfc, !PT ;  /* 0x0000000100037812 */ /* 0x000fc800078efcff */
[----:B------:R-:W-:-:S13]  /*0b00*/  ISETP.NE.AND P1, PT, R3, 0x3, PT ;  /* 0x000000030300780c */ /* 0x000fda0003f25270 */
[----:B------:R-:W-:Y:S05]  /*0b10*/  @!P1 BRA `(.L_x_11) ;  /* 0x0000000000049947 */ /* 0x000fea0003800000 */
[----:B------:R-:W-:Y:S01]  /*0b20*/  BPT.TRAP 0x1 ;  /* 0x000000040000795c */ /* 0x000fe20000300000 */
.L_x_11:
[----:B------:R-:W1:Y:S01]  /*0b30*/  S2UR UR5, SR_CgaCtaId ;  /* 0x00000000000579c3 */ /* 0x000e620000008800 */
[----:B------:R-:W-:Y:S01]  /*0b40*/  SHF.L.U32 R3, RZ, 0x1f, RZ ;  /* 0x0000001fff037819 */ /* 0x000fe200000006ff */
[----:B------:R-:W-:Y:S02]  /*0b50*/  UMOV UR4, 0x400 ;  /* 0x0000040000047882 */ /* 0x000fe40000000000 */
[----:B-1----:R-:W-:-:S12]  /*0b60*/  ULEA UR5, UR5, UR4, 0x18 ;  /* 0x0000000405057291 */ /* 0x002fd8000f8ec03f */
.L_x_12:
[----:B-1----:R-:W-:-:S04]  /*0b70*/  IMAD.U32 R4, RZ, RZ, UR5 ;  /* 0x00000005ff047e24 */ /* 0x002fc8000f8e00ff */
[----:B------:R1:W2:Y:S03]  /*0b80*/  SYNCS.PHASECHK.TRANS64.TRYWAIT P1, [R4+URZ+0x32000], R3 ;  /* 0x03200003040075a7 */ /* 0x0002a6000802017f */
[----:B--2---:R-:W-:Y:S05]  /*0b90*/  @!P1 NANOSLEEP.SYNCS 0x989680 ;  /* 0x009896800000995d */ /* 0x004fea0003900000 */
[----:B------:R-:W2:Y:S02]  /*0ba0*/  @!P1 SYNCS.PHASECHK.TRANS64 P1, [R4+URZ+0x32000], R3 ;  /* 0x03200003040095a7 */ /* 0x000ea4000802007f */
[----:B--2---:R-:W-:Y:S05]  /*0bb0*/  @!P1 BRA `(.L_x_12) ;  /* 0xfffffffc00ec9947 */ /* 0x004fea000383ffff */
[----:B------:R-:W-:Y:S01]  /*0bc0*/  USHF.R.U32.HI UR4, URZ, 0x4, UR5 ;  /* 0x000000043f047899 */ /* 0x000fe20008011605 */
[----:B------:R-:W-:Y:S01]  /*0bd0*/  WARPGROUP.ARRIVE ;  /* 0x00000000000079c5 */ /* 0x000fe20000000000 */
[----:B------:R-:W-:Y:S02]  /*0be0*/  UIADD3 UR5, UR5, 0x28000, URZ ;  /* 0x0002800005057890 */ /* 0x000fe4000fffe03f */
[----:B------:R-:W-:Y:S02]  /*0bf0*/  ULOP3.LUT UR4, UR4, 0x3fff, URZ, 0xc0, !UPT ;  /* 0x00003fff04047892 */ /* 0x000fe4000f8ec03f */
[----:B------:R-:W-:Y:S02]  /*0c00*/  USHF.R.U32.HI UR5, URZ, 0x4, UR5 ;  /* 0x000000043f057899 */ /* 0x000fe40008011605 */
[----:B------:R-:W-:Y:S02]  /*0c10*/  ULOP3.LUT UR4, UR4, 0x10000, URZ, 0xfc, !UPT ;  /* 0x0001000004047892 */ /* 0x000fe4000f8efc3f */
[----:B------:R-:W-:-:S02]  /*0c20*/  ULOP3.LUT UR6, UR5, 0x3fff, URZ, 0xc0, !UPT ;  /* 0x00003fff05067892 */ /* 0x000fc4000f8ec03f */
[----:B------:R-:W-:Y:S02]  /*0c30*/  UIADD3 UR5, UR4, 0x200, URZ ;  /* 0x0000020004057890 */ /* 0x000fe4000fffe03f */
[----:B------:R-:W-:Y:S01]  /*0c40*/  UIADD3 UR7, UR4, 0x400, URZ ;  /* 0x0000040004077890 */ /* 0x000fe2000fffe03f */
[----:B------:R-:W-:Y:S02]  /*0c50*/  UMOV UR11, 0x40000040 ;  /* 0x40000040000b7882 */ /* 0x000fe40000000000 */
[----:B------:R-:W-:Y:S01]  /*0c60*/  UMOV UR10, UR6 ;  /* 0x00000006000a7c82 */ /* 0x000fe20008000000 */
[----:B------:R-:W-:Y:S01]  /*0c70*/  UMOV UR8, UR4 ;  /* 0x0000000400087c82 */ /* 0x000fe20008000000 */
[----:B------:R-:W-:Y:S01]  /*0c80*/  UMOV UR9, 0x40000040 ;  /* 0x4000004000097882 */ /* 0x000fe20000000000 */
[----:B------:R-:W-:Y:S01]  /*0c90*/  UIADD3 UR12, UR4, 0x600, URZ ;  /* 0x00000600040c7890 */ /* 0x000fe2000fffe03f */
[----:B------:R-:W-:Y:S01]  /*0ca0*/  HGMMA.64x64x16.F32 R120, gdesc[UR8].tnspB, RZ, !UPT ;  /* 0x40e00000087879f0 */ /* 0x000fe2000c7008ff */
        /* <DEDUP_REMOVED lines=12> */
[----:B------:R-:W-:-:S02]  /*0d70*/  UIADD3 UR8, UR4, 0x2, URZ ;  /* 0x0000000204087890 */ /* 0x000fc4000fffe03f */
[----:B------:R-:W-:Y:S01]  /*0d80*/  UIADD3 UR10, UR6, 0x80, URZ ;  /* 0x00000080060a7890 */ /* 0x000fe2000fffe03f */
[----:B------:R-:W-:Y:S01]  /*0d90*/  UMOV UR9, 0x40000040 ;  /* 0x4000004000097882 */ /* 0x000fe20000000000 */
[----:B------:R-:W-:-:S07]  /*0da0*/  UMOV UR11, 0x40000040 ;  /* 0x40000040000b7882 */ /* 0x000fce0000000000 */
[----:B------:R-:W-:Y:S01]  /*0db0*/  HGMMA.64x64x16.F32 R120, gdesc[UR8].tnspB, R120 ;  /* 0x40e00000087879f0 */ /* 0x000fe20008700878 */
[----:B------:R-:W-:Y:S01]  /*0dc0*/  UMOV UR8, UR5 ;  /* 0x0000000500087c82 */ /* 0x000fe20008000000 */
[----:B------:R-:W-:Y:S01]  /*0dd0*/  UMOV UR9, 0x40000040 ;  /* 0x4000004000097882 */ /* 0x000fe20000000000 */
[----:B------:R-:W-:Y:S01]  /*0de0*/  UIADD3 UR5, UR4, 0x204, URZ ;  /* 0x0000020404057890 */ /* 0x000fe2000fffe03f */
        /* <DEDUP_REMOVED lines=19> */
[----:B------:R-:W-:Y:S02]  /*0f20*/  UMOV UR9, 0x40000040 ;  /* 0x4000004000097882 */ /* 0x000fe40000000000 */
[----:B------:R-:W-:Y:S01]  /*0f30*/  HGMMA.64x64x16.F32 R56, gdesc[UR8].tnspB, R56 ;  /* 0x40e00000083879f0 */ /* 0x000fe20008700838 */
[----:B------:R-:W-:Y:S01]  /*0f40*/  UMOV UR8, UR12 ;  /* 0x0000000c00087c82 */ /* 0x000fe20008000000 */
[----:B------:R-:W-:-:S02]  /*0f50*/  UMOV UR9, 0x40000040 ;  /* 0x4000004000097882 */ /* 0x000fc40000000000 */
[----:B------:R-:W-:Y:S01]  /*0f60*/  HGMMA.64x64x16.F32 R24, gdesc[UR8].tnspB, R24 ;  /* 0x40e00000081879f0 */ /* 0x000fe20008700818 */
[----:B------:R-:W-:Y:S02]  /*0f70*/  UIADD3 UR8, UR4, 0x6, URZ ;  /* 0x0000000604087890 */ /* 0x000fe4000fffe03f */
[----:B------:R-:W-:Y:S02]  /*0f80*/  UIADD3 UR10, UR6, 0x180, URZ ;  /* 0x00000180060a7890 */ /* 0x000fe4000fffe03f */
[----:B------:R-:W-:Y:S01]  /*0f90*/  UIADD3 UR6, UR4, 0x406, URZ ;  /* 0x0000040604067890 */ /* 0x000fe2000fffe03f */
[----:B------:R-:W-:Y:S01]  /*0fa0*/  UMOV UR9, 0x40000040 ;  /* 0x4000004000097882 */ /* 0x000fe20000000000 */
[----:B------:R-:W-:Y:S01]  /*0fb0*/  UMOV UR11, 0x40000040 ;  /* 0x40000040000b7882 */ /* 0x000fe20000000000 */
[----:B------:R-:W-:-:S04]  /*0fc0*/  UIADD3 UR4, UR4, 0x606, URZ ;  /* 0x0000060604047890 */ /* 0x000fc8000fffe03f */
[----:B------:R-:W-:Y:S01]  /*0fd0*/  HGMMA.64x64x16.F32 R120, gdesc[UR8].tnspB, R120 ;  /* 0x40e00000087879f0 */ /* 0x000fe20008700878 */
[----:B------:R-:W-:Y:S01]  /*0fe0*/  UMOV UR8, UR5 ;  /* 0x0000000500087c82 */ /* 0x000fe20008000000 */
[----:B------:R-:W-:Y:S02]  /*0ff0*/  UMOV UR9, 0x40000040 ;  /* 0x4000004000097882 */ /* 0x000fe40000000000 */
[----:B------:R-:W-:Y:S01]  /*1000*/  HGMMA.64x64x16.F32 R88, gdesc[UR8].tnspB, R88 ;  /* 0x40e00000085879f0 */ /* 0x000fe20008700858 */
[----:B------:R-:W-:Y:S01]  /*1010*/  UMOV UR8, UR6 ;  /* 0x0000000600087c82 */ /* 0x000fe20008000000 */
[----:B------:R-:W-:Y:S02]  /*1020*/  UMOV UR9, 0x40000040 ;  /* 0x4000004000097882 */ /* 0x000fe40000000000 */
[----:B------:R-:W-:Y:S01]  /*1030*/  HGMMA.64x64x16.F32 R56, gdesc[UR8].tnspB, R56 ;  /* 0x40e00000083879f0 */ /* 0x000fe20008700838 */
[----:B------:R-:W-:Y:S01]  /*1040*/  UMOV UR8, UR4 ;  /* 0x0000000400087c82 */ /* 0x000fe20008000000 */
[----:B------:R-:W-:Y:S01]  /*1050*/  UMOV UR9, 0x40000040 ;  /* 0x4000004000097882 */ /* 0x000fe20000000000 */
[----:B------:R-:W-:Y:S01]  /*1060*/  UMOV UR4, 0x1 ;  /* 0x0000000100047882 */ /* 0x000fe20000000000 */
[----:B------:R-:W-:Y:S04]  /*1070*/  HGMMA.64x64x16.F32 R24, gdesc[UR8].tnspB, R24, gsb0 ;  /* 0x40e00000081879f0 */ /* 0x000fe80008000818 */
.L_x_10:
[----:B-1----:R-:W-:-:S05]  /*1080*/  VIMNMX R3, R2, 0x1, PT ;  /* 0x0000000102037848 */ /* 0x002fca0003fe0100 */
[----:B------:R-:W-:-:S05]  /*1090*/  IMAD.IADD R4, R2, 0x1, -R3 ;  /* 0x0000000102047824 */ /* 0x000fca00078e0a03 */
[----:B------:R-:W-:-:S13]  /*10a0*/  ISETP.GE.AND P1, PT, R4, 0x1, PT ;  /* 0x000000010400780c */ /* 0x000fda0003f26270 */
[----:B------:R-:W-:Y:S05]  /*10b0*/  @!P1 BRA `(.L_x_13) ;  /* 0x0000000400d49947 */ /* 0x000fea0003800000 */
[----:B------:R-:W1:Y:S01]  /*10c0*/  S2UR UR5, SR_CgaCtaId ;  /* 0x00000000000579c3 */ /* 0x000e620000008800 */
[----:B------:R-:W-:Y:S01]  /*10d0*/  UMOV UR6, 0x400 ;  /* 0x0000040000067882 */ /* 0x000fe20000000000 */
[----:B------:R-:W-:Y:S01]  /*10e0*/  LOP3.LUT R7, R0, 0x1, RZ, 0xfc, !PT ;  /* 0x0000000100077812 */ /* 0x000fe200078efcff */
[----:B------:R-:W-:Y:S01]  /*10f0*/  IMAD.MOV.U32 R5, RZ, RZ, RZ ;  /* 0x000000ffff057224 */ /* 0x000fe200078e00ff */
[----:B------:R-:W-:Y:S01]  /*1100*/  UISETP.NE.U32.AND UP0, UPT, UR4, URZ, UPT ;  /* 0x0000003f0400728c */ /* 0x000fe2000bf05070 */
[----:B------:R-:W-:Y:S01]  /*1110*/  IMAD.MOV.U32 R2, RZ, RZ, R4 ;  /* 0x000000ffff027224 */ /* 0x000fe200078e0004 */
[----:B-1----:R-:W-:-:S04]  /*1120*/  ULEA UR6, UR5, UR6, 0x18 ;  /* 0x0000000605067291 */ /* 0x002fc8000f8ec03f */
[----:B------:R-:W-:Y:S02]  /*1130*/  USHF.R.U32.HI UR5, URZ, 0x4, UR6 ;  /* 0x000000043f057899 */ /* 0x000fe40008011606 */
[----:B------:R-:W-:Y:S02]  /*1140*/  UIADD3 UR7, UR6, 0x28000, URZ ;  /* 0x0002800006077890 */ /* 0x000fe4000fffe03f */
[----:B------:R-:W-:Y:S02]  /*1150*/  ULOP3.LUT UR5, UR5, 0x3fff, URZ, 0xc0, !UPT ;  /* 0x00003fff05057892 */ /* 0x000fe4000f8ec03f */
[----:B------:R-:W-:Y:S02]  /*1160*/  USHF.R.U32.HI UR8, URZ, 0x4, UR7 ;  /* 0x000000043f087899 */ /* 0x000fe40008011607 */
[----:B------:R-:W-:Y:S02]  /*1170*/  ULOP3.LUT UR7, UR5, 0x10000, URZ, 0xfc, !UPT ;  /* 0x0001000005077892 */ /* 0x000fe4000f8efc3f */
[----:B------:R-:W-:Y:S01]  /*1180*/  ULOP3.LUT UR8, UR8, 0x3fff, URZ, 0xc0, !UPT ;  /* 0x00003fff08087892 */ /* 0x000fe2000f8ec03f */
[----:B------:R-:W-:-:S11]  /*1190*/  UMOV UR5, URZ ;  /* 0x0000003f00057c82 */ /* 0x000fd60008000000 */
.L_x_18:
[----:B------:R-:W-:-:S13]  /*11a0*/  ISETP.NE.AND P2, PT, R7, 0x3, PT ;  /* 0x000000030700780c */ /* 0x000fda0003f45270 */
[----:B-1----:R-:W-:Y:S05]  /*11b0*/  @!P2 BRA `(.L_x_14) ;  /* 0x000000000004a947 */ /* 0x002fea0003800000 */
[----:B------:R-:W-:Y:S01]  /*11c0*/  BPT.TRAP 0x1 ;  /* 0x000000040000795c */ /* 0x000fe20000300000 */
.L_x_14:
[----:B------:R-:W-:Y:S01]  /*11d0*/  SHF.L.U32 R3, R5, 0x1f, RZ ;  /* 0x0000001f05037819 */ /* 0x000fe200000006ff */
[----:B------:R-:W-:-:S12]  /*11e0*/  ULEA UR9, UR4, UR6, 0x3 ;  /* 0x0000000604097291 */ /* 0x000fd8000f8e183f */
.L_x_15:
[----:B-1----:R-:W-:-:S04]  /*11f0*/  IMAD.U32 R6, RZ, RZ, UR9 ;  /* 0x00000009ff067e24 */ /* 0x002fc8000f8e00ff */
[----:B------:R1:W2:Y:S03]  /*1200*/  SYNCS.PHASECHK.TRANS64.TRYWAIT P1, [R6+URZ+0x32000], R3 ;  /* 0x03200003060075a7 */ /* 0x0002a6000802017f */
[----:B--2---:R-:W-:Y:S05]  /*1210*/  @!P1 NANOSLEEP.SYNCS 0x989680 ;  /* 0x009896800000995d */ /* 0x004fea0003900000 */
[----:B------:R-:W2:Y:S02]  /*1220*/  @!P1 SYNCS.PHASECHK.TRANS64 P1, [R6+URZ+0x32000], R3 ;  /* 0x03200003060095a7 */ /* 0x000ea4000802007f */
[----:B--2---:R-:W-:Y:S05]  /*1230*/  @!P1 BRA `(.L_x_15) ;  /* 0xfffffffc00ec9947 */ /* 0x004fea000383ffff */
[----:B------:R-:W-:Y:S01]  /*1240*/  ULEA UR10, UR4, UR7, 0xb ;  /* 0x00000007040a7291 */ /* 0x000fe2000f8e583f */
[----:B------:R-:W-:Y:S01]  /*1250*/  WARPGROUP.ARRIVE ;  /* 0x00000000000079c5 */ /* 0x000fe20000000000 */
[----:B------:R-:W-:Y:S02]  /*1260*/  ULEA UR12, UR4, UR8, 0x9 ;  /* 0x00000008040c7291 */ /* 0x000fe4000f8e483f */
[----:B------:R-:W-:Y:S02]  /*1270*/  UIADD3 UR9, UR10, 0x200, URZ ;  /* 0x000002000a097890 */ /* 0x000fe4000fffe03f */
[----:B------:R-:W-:Y:S02]  /*1280*/  UIADD3 UR11, UR10, 0x400, URZ ;  /* 0x000004000a0b7890 */ /* 0x000fe4000fffe03f */
[----:B------:R-:W-:Y:S01]  /*1290*/  UMOV UR16, UR10 ;  /* 0x0000000a00107c82 */ /* 0x000fe20008000000 */
[----:B------:R-:W-:Y:S01]  /*12a0*/  UMOV UR17, 0x40000040 ;  /* 0x4000004000117882 */ /* 0x000fe20000000000 */
[----:B------:R-:W-:Y:S01]  /*12b0*/  UMOV UR18, UR12 ;  /* 0x0000000c00127c82 */ /* 0x000fe20008000000 */
[----:B------:R-:W-:Y:S01]  /*12c0*/  UMOV UR19, 0x40000040 ;  /* 0x4000004000137882 */ /* 0x000fe20000000000 */
[----:B------:R-:W-:Y:S01]  /*12d0*/  UIADD3 UR13, UR10, 0x600, URZ ;  /* 0x000006000a0d7890 */ /* 0x000fe2000fffe03f */
[----:B------:R-:W-:Y:S01]  /*12e0*/  HGMMA.64x64x16.F32 R120, gdesc[UR16].tnspB, R120, UP0 ;  /* 0x40e00000107879f0 */ /* 0x000fe2000bf00878 */
        /* <DEDUP_REMOVED lines=43> */
[----:B------:R-:W-:-:S02]  /*15a0*/  UMOV UR17, 0x40000040 ;  /* 0x4000004000117882 */ /* 0x000fc40000000000 */
[----:B------:R-:W-:Y:S01]  /*15b0*/  HGMMA.64x64x16.F32 R24, gdesc[UR16].tnspB, R24 ;  /* 0x40e00000101879f0 */ /* 0x000fe20008700818 */
[----:B------:R-:W-:Y:S02]  /*15c0*/  UIADD3 UR16, UR10, 0x6, URZ ;  /* 0x000000060a107890 */ /* 0x000fe4000fffe03f */
[----:B------:R-:W-:Y:S01]  /*15d0*/  UIADD3 UR18, UR12, 0x180, URZ ;  /* 0x000001800c127890 */ /* 0x000fe2000fffe03f */
[----:B------:R-:W-:Y:S01]  /*15e0*/  UMOV UR17, 0x40000040 ;  /* 0x4000004000117882 */ /* 0x000fe20000000000 */
[----:B------:R-:W-:Y:S01]  /*15f0*/  UMOV UR19, 0x40000040 ;  /* 0x4000004000137882 */ /* 0x000fe20000000000 */
[----:B------:R-:W-:-:S06]  /*1600*/  UIADD3 UR10, UR10, 0x606, URZ ;  /* 0x000006060a0a7890 */ /* 0x000fcc000fffe03f */
        /* <DEDUP_REMOVED lines=8> */
[----:B------:R-:W-:-:S02]  /*1690*/  UMOV UR17, 0x40000040 ;  /* 0x4000004000117882 */ /* 0x000fc40000000000 */
[----:B------:R-:W-:Y:S03]  /*16a0*/  HGMMA.64x64x16.F32 R24, gdesc[UR16].tnspB, R24, gsb0 ;  /* 0x40e00000101879f0 */ /* 0x000fe60008000818 */
[----:B------:R-:W-:Y:S02]  /*16b0*/  WARPGROUP.DEPBAR.LE gsb0, 0x1 ;  /* 0x00008000000079c5 */ /* 0x000fe40000010100 */
[----:B------:R-:W-:Y:S05]  /*16c0*/  @!P2 BRA `(.L_x_16) ;  /* 0x000000000004a947 */ /* 0x000fea0003800000 */
[----:B------:R-:W-:Y:S01]  /*16d0*/  BPT.TRAP 0x1 ;  /* 0x000000040000795c */ /* 0x000fe20000300000 */
.L_x_16:
[----:B------:R-:W-:Y:S01]  /*16e0*/  ULEA UR9, UR5, UR6, 0x3 ;  /* 0x0000000605097291 */ /* 0x000fe2000f8e183f */
[----:B------:R-:W-:-:S03]  /*16f0*/  ISETP.GT.U32.AND P1, PT, R0, 0x1, PT ;  /* 0x000000010000780c */ /* 0x000fc60003f24070 */
[----:B------:R-:W-:-:S04]  /*1700*/  UIADD3 UR9, UR9, 0x32028, URZ ;  /* 0x0003202809097890 */ /* 0x000fc8000fffe03f */
[----:B------:R-:W-:-:S09]  /*1710*/  UPRMT UR9, URZ, 0x654, UR9 ;  /* 0x000006543f097896 */ /* 0x000fd20008000009 */
[----:B------:R-:W-:Y:S01]  /*1720*/  SYNCS.ARRIVE.TRANS64.RED.A1T0 RZ, [UR9], RZ ;  /* 0x000000ffffff79a7 */ /* 0x000fe20008100409 */
[----:B------:R-:W-:Y:S05]  /*1730*/  @P1 BRA `(.L_x_17) ;  /* 0x0000000000041947 */ /* 0x000fea0003800000 */
[----:B------:R-:W-:Y:S01]  /*1740*/  BPT.TRAP 0x1 ;  /* 0x000000040000795c */ /* 0x000fe20000300000 */
.L_x_17:
[----:B------:R-:W-:Y:S01]  /*1750*/  UIADD3 UR4, UR4, 0x1, URZ ;  /* 0x0000000104047890 */ /* 0x000fe2000fffe03f */
[C---:B------:R-:W-:Y:S01]  /*1760*/  ISETP.GT.AND P1, PT, R2.reuse, 0x1, PT ;  /* 0x000000010200780c */ /* 0x040fe20003f24270 */
[----:B------:R-:W-:Y:S01]  /*1770*/  UIADD3 UR5, UR5, 0x1, URZ ;  /* 0x0000000105057890 */ /* 0x000fe2000fffe03f */
[----:B------:R-:W-:Y:S01]  /*1780*/  VIADD R2, R2, 0xffffffff ;  /* 0xffffffff02027836 */ /* 0x000fe20000000000 */
[----:B------:R-:W-:Y:S02]  /*1790*/  UISETP.NE.AND UP0, UPT, UR4, 0x5, UPT ;  /* 0x000000050400788c */ /* 0x000fe4000bf05270 */
[----:B------:R-:W-:Y:S02]  /*17a0*/  UISETP.NE.AND UP1, UPT, UR5, 0x5, UPT ;  /* 0x000000050500788c */ /* 0x000fe4000bf25270 */
[----:B------:R-:W-:Y:S02]  /*17b0*/  USEL UR9, URZ, 0x1, UP0 ;  /* 0x000000013f097887 */ /* 0x000fe40008000000 */
[----:B------:R-:W-:-:S02]  /*17c0*/  USEL UR4, UR4, URZ, UP0 ;  /* 0x0000003f04047287 */ /* 0x000fc40008000000 */
[----:B------:R-:W-:Y:S02]  /*17d0*/  USEL UR5, UR5, URZ, UP1 ;  /* 0x0000003f05057287 */ /* 0x000fe40008800000 */
[----:B------:R-:W-:Y:S01]  /*17e0*/  UPLOP3.LUT UP0, UPT, UPT, UPT, UPT, 0x80, 0x0 ;  /* 0x000000000000789c */ /* 0x000fe20003f0f070 */
[----:B------:R-:W-:Y:S01]  /*17f0*/  LOP3.LUT R5, R5, UR9, RZ, 0x3c, !PT ;  /* 0x0000000905057c12 */ /* 0x000fe2000f8e3cff */
[----:B------:R-:W-:Y:S09]  /*1800*/  @P1 BRA `(.L_x_18) ;  /* 0xfffffff800641947 */ /* 0x000ff2000383ffff */
.L_x_13:
[----:B------:R-:W-:Y:S02]  /*1810*/  WARPGROUP.DEPBAR.LE gsb0, 0x0 ;  /* 0x00008000000079c5 */ /* 0x000fe40000010000 */
[----:B------:R-:W-:Y:S05]  /*1820*/  @!P0 BRA `(.L_x_19) ;  /* 0x0000000000448947 */ /* 0x000fea0003800000 */
[----:B------:R-:W-:-:S04]  /*1830*/  LOP3.LUT R2, R0, 0x1, RZ, 0xfc, !PT ;  /* 0x0000000100027812 */ /* 0x000fc800078efcff */
[----:B------:R-:W-:-:S13]  /*1840*/  ISETP.NE.AND P0, PT, R2, 0x3, PT ;  /* 0x000000030200780c */ /* 0x000fda0003f05270 */
[----:B------:R-:W-:Y:S05]  /*1850*/  @!P0 BRA `(.L_x_20) ;  /* 0x0000000000048947 */ /* 0x000fea0003800000 */
[----:B------:R-:W-:Y:S01]  /*1860*/  BPT.TRAP 0x1 ;  /* 0x000000040000795c */ /* 0x000fe20000300000 */
.L_x_20:
[----:B------:R-:W2:Y:S01]  /*1870*/  S2R R5, SR_CgaCtaId ;  /* 0x0000000000057919 */ /* 0x000ea20000008800 */
[----:B-1----:R-:W-:Y:S01]  /*1880*/  IMAD.WIDE.U32 R2, R4, -0x33333333, RZ ;  /* 0xcccccccd04027825 */ /* 0x002fe200078e00ff */
[----:B------:R-:W-:Y:S02]  /*1890*/  MOV R2, 0x400 ;  /* 0x0000040000027802 */ /* 0x000fe40000000f00 */
[----:B------:R-:W-:Y:S02]  /*18a0*/  ISETP.GT.U32.AND P0, PT, R0, 0x1, PT ;  /* 0x000000010000780c */ /* 0x000fe40003f04070 */
[----:B------:R-:W-:-:S05]  /*18b0*/  SHF.R.U32.HI R3, RZ, 0x2, R3 ;  /* 0x00000002ff037819 */ /* 0x000fca0000011603 */
[----:B------:R-:W-:Y:S01]  /*18c0*/  IMAD R4, R3, -0x5, R4 ;  /* 0xfffffffb03047824 */ /* 0x000fe200078e0204 */
[----:B--2---:R-:W-:-:S05]  /*18d0*/  LEA R5, R5, R2, 0x18 ;  /* 0x0000000205057211 */ /* 0x004fca00078ec0ff */
[----:B------:R-:W-:-:S04]  /*18e0*/  IMAD R4, R4, 0x8, R5 ;  /* 0x0000000804047824 */ /* 0x000fc800078e0205 */
[----:B------:R-:W-:-:S05]  /*18f0*/  VIADD R4, R4, 0x32028 ;  /* 0x0003202804047836 */ /* 0x000fca0000000000 */
[----:B------:R-:W-:-:S04]  /*1900*/  PRMT R4, RZ, 0x654, R4 ;  /* 0x00000654ff047816 */ /* 0x000fc80000000004 */
[----:B------:R2:W-:Y:S01]  /*1910*/  SYNCS.ARRIVE.TRANS64.RED.A1T0 RZ, [R4+URZ], RZ ;  /* 0x000000ff04ff79a7 */ /* 0x0005e2000810043f */
[----:B------:R-:W-:Y:S05]  /*1920*/  @P0 BRA `(.L_x_19) ;  /* 0x0000000000040947 */ /* 0x000fea0003800000 */
[----:B------:R-:W-:Y:S01]  /*1930*/  BPT.TRAP 0x1 ;  /* 0x000000040000795c */ /* 0x000fe20000300000 */
.L_x_19:
[----:B-1----:R-:W1:Y:S01]  /*1940*/  S2R R3, SR_TID.X ;  /* 0x0000000000037919 */ /* 0x002e620000002100 */
[----:B------:R-:W-:Y:S01]  /*1950*/  ULDC.64 UR4, c[0x0][0x280] ;  /* 0x0000a00000047ab9 */ /* 0x000fe20000000a00 */
[----:B--2---:R-:W2:Y:S01]  /*1960*/  S2R R4, SR_CTAID.Y ;  /* 0x0000000000047919 */ /* 0x004ea20000002600 */
[----:B------:R-:W0:Y:S01]  /*1970*/  S2R R9, SR_CTAID.X ;  /* 0x0000000000097919 */ /* 0x000e220000002500 */
[----:B-1----:R-:W-:-:S04]  /*1980*/  SHF.R.S32.HI R0, RZ, 0x1f, R3 ;  /* 0x0000001fff007819 */ /* 0x002fc80000011403 */
[----:B------:R-:W-:Y:S01]  /*1990*/  LEA.HI R0, R0, R3, RZ, 0x7 ;  /* 0x0000000300007211 */ /* 0x000fe200078f38ff */
[----:B--2---:R-:W-:-:S03]  /*19a0*/  IMAD.SHL.U32 R4, R4, 0x40, RZ ;  /* 0x0000004004047824 */ /* 0x004fc600078e00ff */
[----:B------:R-:W-:Y:S01]  /*19b0*/  LOP3.LUT R0, R0, 0xffffff80, RZ, 0xc0, !PT ;  /* 0xffffff8000007812 */ /* 0x000fe200078ec0ff */
[----:B0-----:R-:W-:Y:S01]  /*19c0*/  IMAD.SHL.U32 R10, R9, 0x100, RZ ;  /* 0x00000100090a7824 */ /* 0x001fe200078e00ff */
[----:B------:R-:W-:-:S03]  /*19d0*/  ISETP.GE.AND P0, PT, R4, UR5, PT ;  /* 0x0000000504007c0c */ /* 0x000fc6000bf06270 */
[----:B------:R-:W-:Y:S01]  /*19e0*/  IMAD.IADD R0, R3, 0x1, -R0 ;  /* 0x0000000103007824 */ /* 0x000fe200078e0a00 */
[----:B------:R-:W-:-:S04]  /*19f0*/  ISETP.GE.OR P0, PT, R10, UR4, P0 ;  /* 0x000000040a007c0c */ /* 0x000fc80008706670 */
[----:B------:R-:W-:-:S04]  /*1a00*/  SHF.R.S32.HI R3, RZ, 0x1f, R0 ;  /* 0x0000001fff037819 */ /* 0x000fc80000011400 */
[----:B------:R-:W-:-:S04]  /*1a10*/  LEA.HI R2, R3, R0, RZ, 0x2 ;  /* 0x0000000003027211 */ /* 0x000fc800078f10ff */
[--C-:B------:R-:W-:Y:S02]  /*1a20*/  SHF.R.S32.HI R6, RZ, 0x2, R2.reuse ;  /* 0x00000002ff067819 */ /* 0x100fe40000011402 */
[----:B------:R-:W-:-:S04]  /*1a30*/  SHF.R.S32.HI R5, RZ, 0x1f, R2 ;  /* 0x0000001fff057819 */ /* 0x000fc80000011402 */
[----:B------:R-:W-:-:S04]  /*1a40*/  LEA.HI R5, R5, R6, RZ, 0x3 ;  /* 0x0000000605057211 */ /* 0x000fc800078f18ff */
[----:B------:R-:W-:Y:S01]  /*1a50*/  LOP3.LUT R7, R5, 0xfffffff8, RZ, 0xc0, !PT ;  /* 0xfffffff805077812 */ /* 0x000fe200078ec0ff */
[----:B------:R-:W-:Y:S06]  /*1a60*/  @P0 EXIT ;  /* 0x000000000000094d */ /* 0x000fec0003800000 */
[----:B------:R-:W0:Y:S01]  /*1a70*/  LDC.64 R12, c[0x0][0x5d0] ;  /* 0x00017400ff0c7b82 */ /* 0x000e220000000a00 */
[----:B------:R-:W-:Y:S01]  /*1a80*/  LOP3.LUT R5, R2, 0x7ffffffc, RZ, 0xc0, !PT ;  /* 0x7ffffffc02057812 */ /* 0x000fe200078ec0ff */
[----:B------:R-:W-:Y:S01]  /*1a90*/  IMAD.IADD R2, R6, 0x1, -R7 ;  /* 0x0000000106027824 */ /* 0x000fe200078e0a07 */
[----:B------:R-:W-:Y:S02]  /*1aa0*/  LEA.HI R6, R3, R0, RZ, 0x5 ;  /* 0x0000000003067211 */ /* 0x000fe400078f28ff */
[----:B---3-5:R-:W-:Y:S01]  /*1ab0*/  FSETP.NEU.AND P1, PT, R14, RZ, PT ;  /* 0x000000ff0e00720b */ /* 0x028fe20003f2d000 */
[----:B------:R-:W-:Y:S01]  /*1ac0*/  IMAD.IADD R5, R0, 0x1, -R5 ;  /* 0x0000000100057824 */ /* 0x000fe200078e0a05 */
[----:B------:R-:W-:Y:S02]  /*1ad0*/  SHF.R.S32.HI R3, RZ, 0x1f, R2 ;  /* 0x0000001fff037819 */ /* 0x000fe40000011402 */
[----:B----4-:R-:W-:Y:S01]  /*1ae0*/  SHF.R.S32.HI R15, RZ, 0x5, R6 ;  /* 0x00000005ff0f7819 */ /* 0x010fe20000011406 */
[----:B------:R-:W-:-:S02]  /*1af0*/  IMAD.SHL.U32 R5, R5, 0x2, RZ ;  /* 0x0000000205057824 */ /* 0x000fc400078e00ff */
[----:B------:R-:W-:-:S03]  /*1b00*/  IMAD.WIDE R8, R9, 0x100, R2 ;  /* 0x0000010009087825 */ /* 0x000fc600078e0202 */
[----:B------:R-:W-:Y:S01]  /*1b10*/  SHF.R.S32.HI R7, RZ, 0x1f, R5 ;  /* 0x0000001fff077819 */ /* 0x000fe20000011405 */
[C---:B------:R-:W-:Y:S01]  /*1b20*/  IMAD R3, R15.reuse, -0x10, -R10 ;  /* 0xfffffff00f037824 */ /* 0x040fe200078e0a0a */
[C---:B------:R-:W-:Y:S01]  /*1b30*/  IADD3 R6, P0, R4.reuse, R5, RZ ;  /* 0x0000000504067210 */ /* 0x040fe20007f1e0ff */
[----:B------:R-:W-:Y:S01]  /*1b40*/  IMAD.WIDE R8, R15, 0x10, R8 ;  /* 0x000000100f087825 */ /* 0x000fe200078e0208 */
[----:B------:R-:W-:Y:S02]  /*1b50*/  IADD3 R10, -R5, UR5, -R4 ;  /* 0x00000005050a7c10 */ /* 0x000fe4000fffe904 */
[----:B------:R-:W-:Y:S02]  /*1b60*/  LEA.HI.X.SX32 R7, R4, R7, 0x1, P0 ;  /* 0x0000000704077211 */ /* 0x000fe400000f0eff */
[----:B------:R-:W-:Y:S01]  /*1b70*/  IADD3 R0, R3, UR4, -R2 ;  /* 0x0000000403007c10 */ /* 0x000fe2000fffe802 */
[-C--:B0-----:R-:W-:Y:S01]  /*1b80*/  IMAD R2, R9, R12.reuse, RZ ;  /* 0x0000000c09027224 */ /* 0x081fe200078e02ff */
[----:B------:R-:W-:Y:S01]  /*1b90*/  ISETP.GT.AND P3, PT, R10, RZ, PT ;  /* 0x000000ff0a00720c */ /* 0x000fe20003f64270 */
[----:B------:R-:W-:Y:S01]  /*1ba0*/  IMAD.WIDE.U32 R18, R8, R12, R6 ;  /* 0x0000000c08127225 */ /* 0x000fe200078e0006 */
[----:B------:R-:W-:-:S02]  /*1bb0*/  SHF.L.U64.HI R15, R12, 0x3, R13 ;  /* 0x000000030c0f7819 */ /* 0x000fc4000001020d */
[----:B------:R-:W-:Y:S01]  /*1bc0*/  P2R R3, PR, RZ, 0x8 ;  /* 0x00000008ff037803 */ /* 0x000fe20000000000 */
[----:B------:R-:W-:Y:S01]  /*1bd0*/  IMAD R21, R8, R13, R2 ;  /* 0x0000000d08157224 */ /* 0x000fe200078e0202 */
[----:B------:R-:W-:Y:S01]  /*1be0*/  ISETP.GT.AND P0, PT, R0, RZ, P3 ;  /* 0x000000ff0000720c */ /* 0x000fe20001f04270 */
[----:B------:R-:W-:Y:S02]  /*1bf0*/  IMAD.SHL.U32 R16, R12, 0x8, RZ ;  /* 0x000000080c107824 */ /* 0x000fe400078e00ff */
[----:B------:R-:W-:Y:S01]  /*1c00*/  IMAD.IADD R21, R19, 0x1, R21 ;  /* 0x0000000113157824 */ /* 0x000fe200078e0215 */
[----:B------:R-:W-:Y:S09]  /*1c10*/  @!P1 BRA `(.L_x_21) ;  /* 0x0000006c00cc9947 */ /* 0x000ff20003800000 */
[----:B------:R-:W-:Y:S01]  /*1c20*/  ULDC.64 UR4, c[0x0][0x5b0] ;  /* 0x00016c0000047ab9 */ /* 0x000fe20000000a00 */
[----:B------:R-:W-:Y:S01]  /*1c30*/  ULDC.64 UR8, c[0x0][0x5a8] ;  /* 0x00016a0000087ab9 */ /* 0x000fe20000000a00 */
[----:B------:R-:W-:Y:S01]  /*1c40*/  IMAD R17, R9, UR4, RZ ;  /* 0x0000000409117c24 */ /* 0x000fe2000f8e02ff */
[----:B------:R-:W-:Y:S01]  /*1c50*/  ULDC.64 UR6, c[0x0][0x5c8] ;  /* 0x0001720000067ab9 */ /* 0x000fe20000000a00 */
[----:B------:R-:W-:-:S04]  /*1c60*/  IMAD.WIDE.U32 R2, R8, UR4, R6 ;  /* 0x0000000408027c25 */ /* 0x000fc8000f8e0006 */
[----:B------:R-:W-:Y:S01]  /*1c70*/  IMAD R17, R8, UR5, R17 ;  /* 0x0000000508117c24 */ /* 0x000fe2000f8e0211 */
[----:B------:R-:W-:-:S03]  /*1c80*/  LEA R4, P1, R2, UR8, 0x1 ;  /* 0x0000000802047c11 */ /* 0x000fc6000f8208ff */
[----:B------:R-:W-:-:S05]  /*1c90*/  IMAD.IADD R3, R3, 0x1, R17 ;  /* 0x0000000103037824 */ /* 0x000fca00078e0211 */
[----:B------:R-:W-:-:S05]  /*1ca0*/  LEA.HI.X R5, R2, UR9, R3, 0x1, P1 ;  /* 0x0000000902057c11 */ /* 0x000fca00088f0c03 */
[----:B------:R-:W2:Y:S01]  /*1cb0*/  @P0 LDG.E.LTC128B.U16 R19, desc[UR14][R4.64] ;  /* 0x0000000e04130981 */ /* 0x000ea2000c1e1520 */
[----:B------:R-:W-:Y:S01]  /*1cc0*/  ISETP.GT.AND P6, PT, R10, 0x1, PT ;  /* 0x000000010a00780c */ /* 0x000fe20003fc4270 */
[----:B------:R-:W-:Y:S01]  /*1cd0*/  BSSY B0, `(.L_x_22) ;  /* 0x000000e000007945 */ /* 0x000fe20003800000 */
[----:B------:R-:W-:Y:S02]  /*1ce0*/  LEA R2, P2, R18, UR6, 0x1 ;  /* 0x0000000612027c11 */ /* 0x000fe4000f8408ff */
[----:B------:R-:W-:Y:S01]  /*1cf0*/  ISETP.GT.AND P1, PT, R0, RZ, P6 ;  /* 0x000000ff0000720c */ /* 0x000fe20003724270 */
[----:B--2---:R-:W-:-:S05]  /*1d00*/  HADD2.F32 R3, -RZ, R19.H0_H0 ;  /* 0x20000013ff037230 */ /* 0x004fca0000004100 */
[----:B------:R-:W-:-:S04]  /*1d10*/  FMUL R3, R3, R14 ;  /* 0x0000000e03037220 */ /* 0x000fc80000400000 */
[----:B------:R-:W-:-:S05]  /*1d20*/  FFMA R3, R120, R11, R3 ;  /* 0x0000000b78037223 */ /* 0x000fca0000000003 */
[----:B------:R-:W-:Y:S02]  /*1d30*/  F2FP.F16.F32.PACK_AB R20, RZ, R3 ;  /* 0x00000003ff14723e */ /* 0x000fe400000000ff */
[----:B------:R-:W-:Y:S02]  /*1d40*/  P2R R3, PR, RZ, 0x40 ;  /* 0x00000040ff037803 */ /* 0x000fe40000000000 */
[----:B------:R-:W-:Y:S02]  /*1d50*/  LEA.HI.X R3, R18, UR7, R21, 0x1, P2 ;  /* 0x0000000712037c11 */ /* 0x000fe400090f0c15 */
[----:B------:R-:W-:Y:S02]  /*1d60*/  PRMT R18, R20, 0x7610, R18 ;  /* 0x0000761014127816 */ /* 0x000fe40000000012 */
[----:B------:R-:W-:-:S03]  /*1d70*/  PRMT R20, R19, 0x7610, R20 ;  /* 0x0000761013147816 */ /* 0x000fc60000000014 */
[----:B------:R0:W-:Y:S01]  /*1d80*/  @P0 STG.E.U16 desc[UR14][R2.64], R18 ;  /* 0x0000001202000986 */ /* 0x0001e2000c10150e */
[----:B------:R-:W-:Y:S05]  /*1d90*/  @!P1 BRA `(.L_x_23) ;  /* 0x0000000000049947 */ /* 0x000fea0003800000 */
[----:B------:R1:W5:Y:S02]  /*1da0*/  LDG.E.LTC128B.U16 R20, desc[UR14][R4.64+0x2] ;  /* 0x0000020e04147981 */ /* 0x000364000c1e1520 */
.L_x_23:
[----:B------:R-:W-:Y:S05]  /*1db0*/  BSYNC B0 ;  /* 0x0000000000007941 */ /* 0x000fea0003800000 */
.L_x_22:
[----:B------:R-:W-:Y:S01]  /*1dc0*/  USHF.L.U32 UR6, UR4, 0x3, URZ ;  /* 0x0000000304067899 */ /* 0x000fe2000800063f */
[----:B-----5:R-:W-:Y:S01]  /*1dd0*/  HADD2.F32 R9, -RZ, R20.H0_H0 ;  /* 0x20000014ff097230 */ /* 0x020fe20000004100 */
[----:B------:R-:W-:Y:S01]  /*1de0*/  USHF.L.U64.HI UR7, UR4, 0x3, UR5 ;  /* 0x0000000304077899 */ /* 0x000fe20008010205 */
[----:B------:R-:W-:-:S03]  /*1df0*/  ISETP.GT.AND P0, PT, R0, 0x8, P3 ;  /* 0x000000080000780c */ /* 0x000fc60001f04270 */
[----:B0-----:R-:W-:Y:S02]  /*1e00*/  IMAD.U32 R18, RZ, RZ, UR6 ;  /* 0x00000006ff127e24 */ /* 0x001fe4000f8e00ff */
[----:B------:R-:W-:Y:S01]  /*1e10*/  FMUL R22, R9, R14 ;  /* 0x0000000e09167220 */ /* 0x000fe20000400000 */
[----:B------:R-:W-:-:S03]  /*1e20*/  IMAD.U32 R19, RZ, RZ, UR7 ;  /* 0x00000007ff137e24 */ /* 0x000fc6000f8e00ff */
[----:B------:R-:W-:Y:S01]  /*1e30*/  FFMA R22, R121, R11, R22 ;  /* 0x0000000b79167223 */ /* 0x000fe20000000016 */
[----:B------:R-:W-:-:S04]  /*1e40*/  IMAD.WIDE.U32 R8, R8, UR4, R18 ;  /* 0x0000000408087c25 */ /* 0x000fc8000f8e0012 */
[----:B------:R-:W-:Y:S02]  /*1e50*/  F2FP.F16.F32.PACK_AB R22, RZ, R22 ;  /* 0x00000016ff16723e */ /* 0x000fe400000000ff */
[----:B------:R-:W-:-:S03]  /*1e60*/  IADD3 R6, P2, R6, R8, RZ ;  /* 0x0000000806067210 */ /* 0x000fc60007f5e0ff */
[----:B------:R0:W-:Y:S01]  /*1e70*/  @P1 STG.E.U16 desc[UR14][R2.64+0x2], R22 ;  /* 0x0000021602001986 */ /* 0x0001e2000c10150e */
[----:B------:R-:W-:Y:S02]  /*1e80*/  IADD3.X R7, R7, R17, R9, P2, !PT ;  /* 0x0000001107077210 */ /* 0x000fe400017fe409 */
[----:B------:R-:W-:-:S04]  /*1e90*/  LEA R8, P2, R6, UR8, 0x1 ;  /* 0x0000000806087c11 */ /* 0x000fc8000f8408ff */
[----:B------:R-:W-:-:S05]  /*1ea0*/  LEA.HI.X R9, R6, UR9, R7, 0x1, P2 ;  /* 0x0000000906097c11 */ /* 0x000fca00090f0c07 */
[----:B------:R-:W2:Y:S01]  /*1eb0*/  @P0 LDG.E.LTC128B.U16 R20, desc[UR14][R8.64] ;  /* 0x0000000e08140981 */ /* 0x000ea2000c1e1520 */
[C---:B------:R-:W-:Y:S01]  /*1ec0*/  SHF.L.U64.HI R15, R16.reuse, 0x1, R15 ;  /* 0x00000001100f7819 */ /* 0x040fe2000001020f */
[----:B------:R-:W-:Y:S01]  /*1ed0*/  BSSY B0, `(.L_x_24) ;  /* 0x000000b000007945 */ /* 0x000fe20003800000 */
[----:B------:R-:W-:Y:S02]  /*1ee0*/  LEA R6, P2, R16, R2, 0x1 ;  /* 0x0000000210067211 */ /* 0x000fe400078408ff */
[----:B------:R-:W-:Y:S01]  /*1ef0*/  ISETP.GT.AND P1, PT, R0, 0x8, P6 ;  /* 0x000000080000780c */ /* 0x000fe20003724270 */
[----:B--2---:R-:W-:-:S05]  /*1f00*/  HADD2.F32 R7, -RZ, R20.H0_H0 ;  /* 0x20000014ff077230 */ /* 0x004fca0000004100 */
[----:B------:R-:W-:-:S04]  /*1f10*/  FMUL R7, R7, R14 ;  /* 0x0000000e07077220 */ /* 0x000fc80000400000 */
[----:B------:R-:W-:-:S05]  /*1f20*/  FFMA R7, R122, R11, R7 ;  /* 0x0000000b7a077223 */ /* 0x000fca0000000007 */
[----:B------:R-:W-:Y:S01]  /*1f30*/  F2FP.F16.F32.PACK_AB R16, RZ, R7 ;  /* 0x00000007ff10723e */ /* 0x000fe200000000ff */
[----:B------:R-:W-:-:S05]  /*1f40*/  IMAD.X R7, R15, 0x1, R3, P2 ;  /* 0x000000010f077824 */ /* 0x000fca00010e0603 */
[----:B------:R0:W-:Y:S01]  /*1f50*/  @P0 STG.E.U16 desc[UR14][R6.64], R16 ;  /* 0x0000001006000986 */ /* 0x0001e2000c10150e */
[----:B------:R-:W-:Y:S05]  /*1f60*/  @!P1 BRA `(.L_x_25) ;  /* 0x0000000000049947 */ /* 0x000fea0003800000 */
[----:B------:R2:W5:Y:S02]  /*1f70*/  LDG.E.LTC128B.U16 R20, desc[UR14][R8.64+0x2] ;  /* 0x0000020e08147981 */ /* 0x000564000c1e1520 */
.L_x_25:
[----:B------:R-:W-:Y:S05]  /*1f80*/  BSYNC B0 ;  /* 0x0000000000007941 */ /* 0x000fea0003800000 */
.L_x_24:
[----:B-----5:R-:W-:Y:S01]  /*1f90*/  HADD2.F32 R15, -RZ, R20.H0_H0 ;  /* 0x20000014ff0f7230 */ /* 0x020fe20000004100 */
[----:B------:R-:W-:Y:S01]  /*1fa0*/  ISETP.GT.AND P3, PT, R10, 0x8, PT ;  /* 0x000000080a00780c */ /* 0x000fe20003f64270 */
[----:B------:R-:W-:Y:S03]  /*1fb0*/  BSSY B0, `(.L_x_26) ;  /* 0x0000009000007945 */ /* 0x000fe60003800000 */
[----:B0-----:R-:W-:Y:S01]  /*1fc0*/  FMUL R16, R15, R14 ;  /* 0x0000000e0f107220 */ /* 0x001fe20000400000 */
[----:B------:R-:W-:Y:S02]  /*1fd0*/  ISETP.GT.AND P0, PT, R0, RZ, P3 ;  /* 0x000000ff0000720c */ /* 0x000fe40001f04270 */
[----:B------:R-:W-:Y:S01]  /*1fe0*/  P2R R15, PR, RZ, 0x8 ;  /* 0x00000008ff0f7803 */ /* 0x000fe20000000000 */
[----:B------:R-:W-:-:S05]  /*1ff0*/  FFMA R16, R123, R11, R16 ;  /* 0x0000000b7b107223 */ /* 0x000fca0000000010 */
[----:B------:R-:W-:-:S05]  /*2000*/  F2FP.F16.F32.PACK_AB R16, RZ, R16 ;  /* 0x00000010ff10723e */ /* 0x000fca00000000ff */
[----:B------:R0:W-:Y:S01]  /*2010*/  @P1 STG.E.U16 desc[UR14][R6.64+0x2], R16 ;  /* 0x0000021006001986 */ /* 0x0001e2000c10150e */
[----:B------:R-:W-:Y:S05]  /*2020*/  @!P0 BRA `(.L_x_27) ;  /* 0x0000000000048947 */ /* 0x000fea0003800000 */
[----:B------:R3:W5:Y:S02]  /*2030*/  LDG.E.LTC128B.U16 R20, desc[UR14][R4.64+0x10] ;  /* 0x0000100e04147981 */ /* 0x000764000c1e1520 */
.L_x_27:
[----:B------:R-:W-:Y:S05]  /*2040*/  BSYNC B0 ;  /* 0x0000000000007941 */ /* 0x000fea0003800000 */
.L_x_26:
[----:B-----5:R-:W-:Y:S01]  /*2050*/  HADD2.F32 R15, -RZ, R20.H0_H0 ;  /* 0x20000014ff0f7230 */ /* 0x020fe20000004100 */
[----:B------:R-:W-:Y:S01]  /*2060*/  ISETP.GT.AND P2, PT, R10, 0x9, PT ;  /* 0x000000090a00780c */ /* 0x000fe20003f44270 */
[----:B------:R-:W-:Y:S03]  /*2070*/  BSSY B0, `(.L_x_28) ;  /* 0x0000009000007945 */ /* 0x000fe60003800000 */
[----:B------:R-:W-:Y:S01]  /*2080*/  FMUL R15, R15, R14 ;  /* 0x0000000e0f0f7220 */ /* 0x000fe20000400000 */
[----:B------:R-:W-:Y:S02]  /*2090*/  ISETP.GT.AND P1, PT, R0, RZ, P2 ;  /* 0x000000ff0000720c */ /* 0x000fe40001724270 */
[----:B0-----:R-:W-:Y:S01]  /*20a0*/  P2R R16, PR, RZ, 0x4 ;  /* 0x00000004ff107803 */ /* 0x001fe20000000000 */
[----:B------:R-:W-:-:S05]  /*20b0*/  FFMA R15, R124, R11, R15 ;  /* 0x0000000b7c0f7223 */ /* 0x000fca000000000f */
[----:B------:R-:W-:-:S05]  /*20c0*/  F2FP.F16.F32.PACK_AB R15, RZ, R15 ;  /* 0x0000000fff0f723e */ /* 0x000fca00000000ff */
[----:B------:R0:W-:Y:S01]  /*20d0*/  @P0 STG.E.U16 desc[UR14][R2.64+0x10], R15 ;  /* 0x0000100f02000986 */ /* 0x0001e2000c10150e */
[----:B------:R-:W-:Y:S05]  /*20e0*/  @!P1 BRA `(.L_x_29) ;  /* 0x0000000000049947 */ /* 0x000fea0003800000 */
[----:B------:R4:W5:Y:S02]  /*20f0*/  LDG.E.LTC128B.U16 R20, desc[UR14][R4.64+0x12] ;  /* 0x0000120e04147981 */ /* 0x000964000c1e1520 */
.L_x_29:
[----:B------:R-:W-:Y:S05]  /*2100*/  BSYNC B0 ;  /* 0x0000000000007941 */ /* 0x000fea0003800000 */
.L_x_28:
[----:B0----5:R-:W-:Y:S01]  /*2110*/  HADD2.F32 R15, -RZ, R20.H0_H0 ;  /* 0x20000014ff0f7230 */ /* 0x021fe20000004100 */
[----:B------:R-:W-:Y:S01]  /*2120*/  ISETP.GT.AND P0, PT, R0, 0x8, P3 ;  /* 0x000000080000780c */ /* 0x000fe20001f04270 */
[----:B------:R-:W-:Y:S03]  /*2130*/  BSSY B0, `(.L_x_30) ;  /* 0x0000007000007945 */ /* 0x000fe60003800000 */
[----:B------:R-:W-:-:S04]  /*2140*/  FMUL R16, R15, R14 ;  /* 0x0000000e0f107220 */ /* 0x000fc80000400000 */
[----:B------:R-:W-:-:S05]  /*2150*/  FFMA R16, R125, R11, R16 ;  /* 0x0000000b7d107223 */ /* 0x000fca0000000010 */
[----:B------:R-:W-:-:S05]  /*2160*/  F2FP.F16.F32.PACK_AB R16, RZ, R16 ;  /* 0x00000010ff10723e */ /* 0x000fca00000000ff */
[----:B------:R0:W-:Y:S01]  /*2170*/  @P1 STG.E.U16 desc[UR14][R2.64+0x12], R16 ;  /* 0x0000121002001986 */ /* 0x0001e2000c10150e */
[----:B------:R-:W-:Y:S05]  /*2180*/  @!P0 BRA `(.L_x_31) ;  /* 0x0000000000048947 */ /* 0x000fea0003800000 */
[----:B------:R0:W5:Y:S02]  /*2190*/  LDG.E.LTC128B.U16 R20, desc[UR14][R8.64+0x10] ;  /* 0x0000100e08147981 */ /* 0x000164000c1e1520 */
.L_x_31:
[----:B------:R-:W-:Y:S05]  /*21a0*/  BSYNC B0 ;  /* 0x0000000000007941 */ /* 0x000fea0003800000 */
.L_x_30:
[----:B-----5:R-:W-:Y:S01]  /*21b0*/  HADD2.F32 R15, -RZ, R20.H0_H0 ;  /* 0x20000014ff0f7230 */ /* 0x020fe20000004100 */
        /* <DEDUP_REMOVED lines=8> */
.L_x_33:
[----:B------:R-:W-:Y:S05]  /*2240*/  BSYNC B0 ;  /* 0x0000000000007941 */ /* 0x000fea0003800000 */
.L_x_32:
[----:B0----5:R-:W-:Y:S01]  /*2250*/  HADD2.F32 R15, -RZ, R20.H0_H0 ;  /* 0x20000014ff0f7230 */ /* 0x021fe20000004100 */
[----:B------:R-:W-:Y:S01]  /*2260*/  ISETP.GT.AND P2, PT, R10, 0x10, PT ;  /* 0x000000100a00780c */ /* 0x000fe20003f44270 */
[----:B------:R-:W-:Y:S03]  /*2270*/  BSSY B0, `(.L_x_34) ;  /* 0x0000009000007945 */ /* 0x000fe60003800000 */
[----:B------:R-:W-:Y:S01]  /*2280*/  FMUL R16, R15, R14 ;  /* 0x0000000e0f107220 */ /* 0x000fe20000400000 */
[----:B------:R-:W-:Y:S02]  /*2290*/  ISETP.GT.AND P0, PT, R0, RZ, P2 ;  /* 0x000000ff0000720c */ /* 0x000fe40001704270 */
[----:B------:R-:W-:Y:S01]  /*22a0*/  P2R R15, PR, RZ, 0x4 ;  /* 0x00000004ff0f7803 */ /* 0x000fe20000000000 */
[----:B------:R-:W-:-:S05]  /*22b0*/  FFMA R16, R127, R11, R16 ;  /* 0x0000000b7f107223 */ /* 0x000fca0000000010 */
[----:B------:R-:W-:-:S05]  /*22c0*/  F2FP.F16.F32.PACK_AB R16, RZ, R16 ;  /* 0x00000010ff10723e */ /* 0x000fca00000000ff */
[----:B------:R0:W-:Y:S01]  /*22d0*/  @P1 STG.E.U16 desc[UR14][R6.64+0x12], R16 ;  /* 0x0000121006001986 */ /* 0x0001e2000c10150e */
[----:B------:R-:W-:Y:S05]  /*22e0*/  @!P0 BRA `(.L_x_35) ;  /* 0x0000000000048947 */ /* 0x000fea0003800000 */
[----:B------:R0:W5:Y:S02]  /*22f0*/  LDG.E.LTC128B.U16 R20, desc[UR14][R4.64+0x20] ;  /* 0x0000200e04147981 */ /* 0x000164000c1e1520 */
.L_x_35:
[----:B------:R-:W-:Y:S05]  /*2300*/  BSYNC B0 ;  /* 0x0000000000007941 */ /* 0x000fea0003800000 */
.L_x_34:
[----:B-----5:R-:W-:Y:S01]  /*2310*/  HADD2.F32 R15, -RZ, R20.H0_H0 ;  /* 0x20000014ff0f7230 */ /* 0x020fe20000004100 */
[----:B------:R-:W-:Y:S01]  /*2320*/  ISETP.GT.AND P1, PT, R10, 0x11, PT ;  /* 0x000000110a00780c */ /* 0x000fe20003f24270 */
[----:B------:R-:W-:Y:S03]  /*2330*/  BSSY B0, `(.L_x_36) ;  /* 0x0000009000007945 */ /* 0x000fe60003800000 */
[----:B------:R-:W-:-:S04]  /*2340*/  FMUL R15, R15, R14 ;  /* 0x0000000e0f0f7220 */ /* 0x000fc80000400000 */
[----:B------:R-:W-:-:S05]  /*2350*/  FFMA R15, R128, R11, R15 ;  /* 0x0000000b800f7223 */ /* 0x000fca000000000f */
[----:B------:R-:W-:-:S05]  /*2360*/  F2FP.F16.F32.PACK_AB R15, RZ, R15 ;  /* 0x0000000fff0f723e */ /* 0x000fca00000000ff */
[----:B------:R1:W-:Y:S01]  /*2370*/  @P0 STG.E.U16 desc[UR14][R2.64+0x20], R15 ;  /* 0x0000200f02000986 */ /* 0x0003e2000c10150e */
[----:B------:R-:W-:Y:S02]  /*2380*/  ISETP.GT.AND P0, PT, R0, RZ, P1 ;  /* 0x000000ff0000720c */ /* 0x000fe40000f04270 */
[----:B-1----:R-:W-:-:S11]  /*2390*/  P2R R15, PR, RZ, 0x2 ;  /* 0x00000002ff0f7803 */ /* 0x002fd60000000000 */
[----:B------:R-:W-:Y:S05]  /*23a0*/  @!P0 BRA `(.L_x_37) ;  /* 0x0000000000048947 */ /* 0x000fea0003800000 */
[----:B------:R1:W5:Y:S02]  /*23b0*/  LDG.E.LTC128B.U16 R20, desc[UR14][R4.64+0x22] ;  /* 0x0000220e04147981 */ /* 0x000364000c1e1520 */
.L_x_37:
[----:B------:R-:W-:Y:S05]  /*23c0*/  BSYNC B0 ;  /* 0x0000000000007941 */ /* 0x000fea0003800000 */
.L_x_36:
[----:B-----5:R-:W-:Y:S01]  /*23d0*/  HADD2.F32 R15, -RZ, R20.H0_H0 ;  /* 0x20000014ff0f7230 */ /* 0x020fe20000004100 */
[----:B------:R-:W-:Y:S04]  /*23e0*/  BSSY B0, `(.L_x_38) ;  /* 0x0000008000007945 */ /* 0x000fe80003800000 */
[----:B0-----:R-:W-:-:S04]  /*23f0*/  FMUL R16, R15, R14 ;  /* 0x0000000e0f107220 */ /* 0x001fc80000400000 */
[----:B------:R-:W-:-:S05]  /*2400*/  FFMA R16, R129, R11, R16 ;  /* 0x0000000b81107223 */ /* 0x000fca0000000010 */
[----:B------:R-:W-:-:S05]  /*2410*/  F2FP.F16.F32.PACK_AB R16, RZ, R16 ;  /* 0x00000010ff10723e */ /* 0x000fca00000000ff */
[----:B------:R0:W-:Y:S01]  /*2420*/  @P0 STG.E.U16 desc[UR14][R2.64+0x22], R16 ;  /* 0x0000221002000986 */ /* 0x0001e2000c10150e */
[----:B------:R-:W-:-:S13]  /*2430*/  ISETP.GT.AND P0, PT, R0, 0x8, P2 ;  /* 0x000000080000780c */ /* 0x000fda0001704270 */
[----:B0-----:R-:W-:Y:S05]  /*2440*/  @!P0 BRA `(.L_x_39) ;  /* 0x0000000000048947 */ /* 0x001fea0003800000 */
[----:B------:R0:W5:Y:S02]  /*2450*/  LDG.E.LTC128B.U16 R20, desc[UR14][R8.64+0x20] ;  /* 0x0000200e08147981 */ /* 0x000164000c1e1520 */
.L_x_39:
[----:B------:R-:W-:Y:S05]  /*2460*/  BSYNC B0 ;  /* 0x0000000000007941 */ /* 0x000fea0003800000 */
.L_x_38:
[----:B-----5:R-:W-:Y:S01]  /*2470*/  HADD2.F32 R15, -RZ, R20.H0_H0 ;  /* 0x20000014ff0f7230 */ /* 0x020fe20000004100 */
[----:B------:R-:W-:Y:S04]  /*2480*/  BSSY B0, `(.L_x_40) ;  /* 0x0000008000007945 */ /* 0x000fe80003800000 */
[----:B------:R-:W-:-:S04]  /*2490*/  FMUL R15, R15, R14 ;  /* 0x0000000e0f0f7220 */ /* 0x000fc80000400000 */
[----:B------:R-:W-:-:S05]  /*24a0*/  FFMA R15, R130, R11, R15 ;  /* 0x0000000b820f7223 */ /* 0x000fca000000000f */
[----:B------:R-:W-:-:S05]  /*24b0*/  F2FP.F16.F32.PACK_AB R15, RZ, R15 ;  /* 0x0000000fff0f723e */ /* 0x000fca00000000ff */
[----:B------:R0:W-:Y:S01]  /*24c0*/  @P0 STG.E.U16 desc[UR14][R6.64+0x20], R15 ;  /* 0x0000200f06000986 */ /* 0x0001e2000c10150e */
[----:B------:R-:W-:-:S13]  /*24d0*/  ISETP.GT.AND P0, PT, R0, 0x8, P1 ;  /* 0x000000080000780c */ /* 0x000fda0000f04270 */
[----:B0-----:R-:W-:Y:S05]  /*24e0*/  @!P0 BRA `(.L_x_41) ;  /* 0x0000000000048947 */ /* 0x001fea0003800000 */
[----:B------:R0:W5:Y:S02]  /*24f0*/  LDG.E.LTC128B.U16 R20, desc[UR14][R8.64+0x22] ;  /* 0x0000220e08147981 */ /* 0x000164000c1e1520 */
.L_x_41:
[----:B------:R-:W-:Y:S05]  /*2500*/  BSYNC B0 ;  /* 0x0000000000007941 */ /* 0x000fea0003800000 */
.L_x_40:
[----:B-----5:R-:W-:Y:S01]  /*2510*/  HADD2.F32 R15, -RZ, R20.H0_H0 ;  /* 0x20000014ff0f7230 */ /* 0x020fe20000004100 */
[C---:B------:R-:W-:Y:S01]  /*2520*/  SHF.L.U64.HI R21, R12.reuse, 0x7, R13 ;  /* 0x000000070c157819 */ /* 0x040fe2000001020d */
[----:B------:R-:W-:Y:S01]  /*2530*/  IMAD.SHL.U32 R17, R12, 0x80, RZ ;  /* 0x000000800c117824 */ /* 0x000fe200078e00ff */
[----:B------:R-:W-:Y:S01]  /*2540*/  ISETP.GT.AND P2, PT, R10, 0x18, PT ;  /* 0x000000180a00780c */ /* 0x000fe20003f44270 */
[----:B------:R-:W-:Y:S01]  /*2550*/  BSSY B0, `(.L_x_42) ;  /* 0x000000e000007945 */ /* 0x000fe20003800000 */
[----:B------:R-:W-:Y:S02]  /*2560*/  FMUL R16, R15, R14 ;  /* 0x0000000e0f107220 */ /* 0x000fe40000400000 */
[----:B------:R-:W-:Y:S02]  /*2570*/  LOP3.LUT R15, R17, 0x2, RZ, 0xfc, !PT ;  /* 0x00000002110f7812 */ /* 0x000fe400078efcff */
[----:B------:R-:W-:-:S05]  /*2580*/  FFMA R16, R131, R11, R16 ;  /* 0x0000000b83107223 */ /* 0x000fca0000000010 */
[----:B------:R-:W-:-:S05]  /*2590*/  F2FP.F16.F32.PACK_AB R16, RZ, R16 ;  /* 0x00000010ff10723e */ /* 0x000fca00000000ff */
[----:B------:R1:W-:Y:S01]  /*25a0*/  @P0 STG.E.U16 desc[UR14][R6.64+0x22], R16 ;  /* 0x0000221006000986 */ /* 0x0003e2000c10150e */
[----:B------:R-:W-:-:S05]  /*25b0*/  IADD3 R124, P0, R15, R2, RZ ;  /* 0x000000020f7c7210 */ /* 0x000fca0007f1e0ff */
[----:B------:R-:W-:Y:S01]  /*25c0*/  IMAD.X R125, R21, 0x1, R3, P0 ;  /* 0x00000001157d7824 */ /* 0x000fe200000e0603 */
[----:B------:R-:W-:-:S05]  /*25d0*/  IADD3 R12, P0, R17, R2, RZ ;  /* 0x00000002110c7210 */ /* 0x000fca0007f1e0ff */
[----:B------:R-:W-:Y:S01]  /*25e0*/  IMAD.X R13, R21, 0x1, R3, P0 ;  /* 0x00000001150d7824 */ /* 0x000fe200000e0603 */
[----:B------:R-:W-:Y:S02]  /*25f0*/  ISETP.GT.AND P0, PT, R0, RZ, P2 ;  /* 0x000000ff0000720c */ /* 0x000fe40001704270 */
[----:B-1----:R-:W-:-:S11]  /*2600*/  P2R R16, PR, RZ, 0x4 ;  /* 0x00000004ff107803 */ /* 0x002fd60000000000 */
[----:B------:R-:W-:Y:S05]  /*2610*/  @!P0 BRA `(.L_x_43) ;  /* 0x0000000000048947 */ /* 0x000fea0003800000 */
[----:B------:R1:W5:Y:S02]  /*2620*/  LDG.E.LTC128B.U16 R20, desc[UR14][R4.64+0x30] ;  /* 0x0000300e04147981 */ /* 0x000364000c1e1520 */
.L_x_43:
[----:B------:R-:W-:Y:S05]  /*2630*/  BSYNC B0 ;  /* 0x0000000000007941 */ /* 0x000fea0003800000 */
.L_x_42:
[----:B-----5:R-:W-:Y:S01]  /*2640*/  HADD2.F32 R19, -RZ, R20.H0_H0 ;  /* 0x20000014ff137230 */ /* 0x020fe20000004100 */
[----:B------:R-:W-:Y:S01]  /*2650*/  ISETP.GT.AND P1, PT, R10, 0x19, PT ;  /* 0x000000190a00780c */ /* 0x000fe20003f24270 */
[----:B------:R-:W-:Y:S03]  /*2660*/  BSSY B0, `(.L_x_44) ;  /* 0x0000009000007945 */ /* 0x000fe60003800000 */
[----:B------:R-:W-:Y:S01]  /*2670*/  FMUL R19, R19, R14 ;  /* 0x0000000e13137220 */ /* 0x000fe20000400000 */
[----:B------:R-:W-:-:S03]  /*2680*/  P2R R16, PR, RZ, 0x2 ;  /* 0x00000002ff107803 */ /* 0x000fc60000000000 */
[----:B------:R-:W-:-:S05]  /*2690*/  FFMA R19, R132, R11, R19 ;  /* 0x0000000b84137223 */ /* 0x000fca0000000013 */
[----:B------:R-:W-:-:S05]  /*26a0*/  F2FP.F16.F32.PACK_AB R19, RZ, R19 ;  /* 0x00000013ff13723e */ /* 0x000fca00000000ff */
[----:B------:R0:W-:Y:S01]  /*26b0*/  @P0 STG.E.U16 desc[UR14][R2.64+0x30], R19 ;  /* 0x0000301302000986 */ /* 0x0001e2000c10150e */
[----:B------:R-:W-:-:S13]  /*26c0*/  ISETP.GT.AND P0, PT, R0, RZ, P1 ;  /* 0x000000ff0000720c */ /* 0x000fda0000f04270 */
[----:B0-----:R-:W-:Y:S05]  /*26d0*/  @!P0 BRA `(.L_x_45) ;  /* 0x0000000000048947 */ /* 0x001fea0003800000 */
[----:B------:R0:W5:Y:S02]  /*26e0*/  LDG.E.LTC128B.U16 R20, desc[UR14][R4.64+0x32] ;  /* 0x0000320e04147981 */ /* 0x000164000c1e1520 */
.L_x_45:
[----:B------:R-:W-:Y:S05]  /*26f0*/  BSYNC B0 ;  /* 0x0000000000007941 */ /* 0x000fea0003800000 */
.L_x_44:
        /* <DEDUP_REMOVED lines=9> */
.L_x_47:
[----:B------:R-:W-:Y:S05]  /*2790*/  BSYNC B0 ;  /* 0x0000000000007941 */ /* 0x000fea0003800000 */
.L_x_46:
        /* <DEDUP_REMOVED lines=9> */
.L_x_49:
[----:B------:R-:W-:Y:S05]  /*2830*/  BSYNC B0 ;  /* 0x0000000000007941 */ /* 0x000fea0003800000 */
.L_x_48:
        /* <DEDUP_REMOVED lines=11> */
.L_x_51:
[----:B------:R-:W-:Y:S05]  /*28f0*/  BSYNC B0 ;  /* 0x0000000000007941 */ /* 0x000fea0003800000 */
.L_x_50:
        /* <DEDUP_REMOVED lines=11> */
.L_x_53:
[----:B------:R-:W-:Y:S05]  /*29b0*/  BSYNC B0 ;  /* 0x0000000000007941 */ /* 0x000fea0003800000 */
.L_x_52:
        /* <DEDUP_REMOVED lines=9> */
.L_x_55:
[----:B------:R-:W-:Y:S05]  /*2a50*/  BSYNC B0 ;  /* 0x0000000000007941 */ /* 0x000fea0003800000 */
.L_x_54:
        /* <DEDUP_REMOVED lines=9> */
.L_x_57:
[----:B------:R-:W-:Y:S05]  /*2af0*/  BSYNC B0 ;  /* 0x0000000000007941 */ /* 0x000fea0003800000 */
.L_x_56:
        /* <DEDUP_REMOVED lines=11> */
.L_x_59:
[----:B------:R-:W-:Y:S05]  /*2bb0*/  BSYNC B0 ;  /* 0x0000000000007941 */ /* 0x000fea0003800000 */
.L_x_58:
[----:B-----5:R-:W-:Y:S01]  /*2bc0*/  HADD2.F32 R19, -RZ, R20.H0_H0 ;  /* 0x20000014ff137230 */ /* 0x020fe20000004100 */
[----:B------:R-:W-:Y:S01]  /*2bd0*/  ISETP.GT.AND P4, PT, R10, 0x29, PT ;  /* 0x000000290a00780c */ /* 0x000fe20003f84270 */
[----:B------:R-:W-:Y:S03]  /*2be0*/  BSSY B0, `(.L_x_60) ;  /* 0x0000008000007945 */ /* 0x000fe60003800000 */
[----:B------:R-:W-:-:S04]  /*2bf0*/  FMUL R19, R19, R14 ;  /* 0x0000000e13137220 */ /* 0x000fc80000400000 */
[----:B------:R-:W-:-:S05]  /*2c00*/  FFMA R19, R140, R11, R19 ;  /* 0x0000000b8c137223 */ /* 0x000fca0000000013 */
[----:B------:R-:W-:-:S05]  /*2c10*/  F2FP.F16.F32.PACK_AB R19, RZ, R19 ;  /* 0x00000013ff13723e */ /* 0x000fca00000000ff */
[----:B------:R0:W-:Y:S01]  /*2c20*/  @P0 STG.E.U16 desc[UR14][R2.64+0x50], R19 ;  /* 0x0000501302000986 */ /* 0x0001e2000c10150e */
[----:B------:R-:W-:-:S13]  /*2c30*/  ISETP.GT.AND P0, PT, R0, RZ, P4 ;  /* 0x000000ff0000720c */ /* 0x000fda0002704270 */
[----:B0-----:R-:W-:Y:S05]  /*2c40*/  @!P0 BRA `(.L_x_61) ;  /* 0x0000000000048947 */ /* 0x001fea0003800000 */
[----:B------:R0:W5:Y:S02]  /*2c50*/  LDG.E.LTC128B.U16 R20, desc[UR14][R4.64+0x52] ;  /* 0x0000520e04147981 */ /* 0x000164000c1e1520 */
.L_x_61:
[----:B------:R-:W-:Y:S05]  /*2c60*/  BSYNC B0 ;  /* 0x0000000000007941 */ /* 0x000fea0003800000 */
.L_x_60:
        /* <DEDUP_REMOVED lines=9> */
.L_x_63:
[----:B------:R-:W-:Y:S05]  /*2d00*/  BSYNC B0 ;  /* 0x0000000000007941 */ /* 0x000fea0003800000 */
.L_x_62:
        /* <DEDUP_REMOVED lines=9> */
.L_x_65:
[----:B------:R-:W-:Y:S05]  /*2da0*/  BSYNC B0 ;  /* 0x0000000000007941 */ /* 0x000fea0003800000 */
.L_x_64:
        /* <DEDUP_REMOVED lines=10> */
.L_x_67:
[----:B------:R-:W-:Y:S05]  /*2e50*/  BSYNC B0 ;  /* 0x0000000000007941 */ /* 0x000fea0003800000 */
.L_x_66:
        /* <DEDUP_REMOVED lines=10> */
.L_x_69:
[----:B------:R-:W-:Y:S05]  /*2f00*/  BSYNC B0 ;  /* 0x0000000000007941 */ /* 0x000fea0003800000 */
.L_x_68:
        /* <DEDUP_REMOVED lines=9> */
.L_x_71:
[----:B------:R-:W-:Y:S05]  /*2fa0*/  BSYNC B0 ;  /* 0x0000000000007941 */ /* 0x000fea0003800000 */
.L_x_70:
        /* <DEDUP_REMOVED lines=9> */
.L_x_73:
[----:B------:R-:W-:Y:S05]  /*3040*/  BSYNC B0 ;  /* 0x0000000000007941 */ /* 0x000fea0003800000 */
.L_x_72:
        /* <DEDUP_REMOVED lines=10> */
.L_x_75:
[----:B------:R-:W-:Y:S05]  /*30f0*/  BSYNC B0 ;  /* 0x0000000000007941 */ /* 0x000fea0003800000 */
.L_x_74:
[----:B-----5:R-:W-:Y:S01]  /*3100*/  HADD2.F32 R19, -RZ, R20.H0_H0 ;  /* 0x20000014ff137230 */ /* 0x020fe20000004100 */
[----:B------:R-:W-:Y:S04]  /*3110*/  BSSY B0, `(.L_x_76) ;  /* 0x0000009000007945 */ /* 0x000fe80003800000 */
[----:B------:R-:W-:-:S04]  /*3120*/  FMUL R19, R19, R14 ;  /* 0x0000000e13137220 */ /* 0x000fc80000400000 */
[----:B------:R-:W-:-:S05]  /*3130*/  FFMA R19, R148, R11, R19 ;  /* 0x0000000b94137223 */ /* 0x000fca0000000013 */
[----:B------:R-:W-:-:S05]  /*3140*/  F2FP.F16.F32.PACK_AB R19, RZ, R19 ;  /* 0x00000013ff13723e */ /* 0x000fca00000000ff */
[----:B------:R0:W-:Y:S01]  /*3150*/  @P0 STG.E.U16 desc[UR14][R2.64+0x70], R19 ;  /* 0x0000701302000986 */ /* 0x0001e2000c10150e */
[----:B------:R-:W-:-:S04]  /*3160*/  ISETP.GT.AND P0, PT, R10, 0x39, PT ;  /* 0x000000390a00780c */ /* 0x000fc80003f04270 */
[----:B------:R-:W-:-:S13]  /*3170*/  ISETP.GT.AND P5, PT, R0, RZ, P0 ;  /* 0x000000ff0000720c */ /* 0x000fda00007a4270 */
[----:B0-----:R-:W-:Y:S05]  /*3180*/  @!P5 BRA `(.L_x_77) ;  /* 0x000000000004d947 */ /* 0x001fea0003800000 */
[----:B------:R0:W5:Y:S02]  /*3190*/  LDG.E.LTC128B.U16 R20, desc[UR14][R4.64+0x72] ;  /* 0x0000720e04147981 */ /* 0x000164000c1e1520 */
.L_x_77:
[----:B------:R-:W-:Y:S05]  /*31a0*/  BSYNC B0 ;  /* 0x0000000000007941 */ /* 0x000fea0003800000 */
.L_x_76:
        /* <DEDUP_REMOVED lines=9> */
.L_x_79:
[----:B------:R-:W-:Y:S05]  /*3240*/  BSYNC B0 ;  /* 0x0000000000007941 */ /* 0x000fea0003800000 */
.L_x_78:
        /* <DEDUP_REMOVED lines=9> */
.L_x_81:
[----:B------:R-:W-:Y:S05]  /*32e0*/  BSYNC B0 ;  /* 0x0000000000007941 */ /* 0x000fea0003800000 */
.L_x_80:
[----:B-----5:R-:W-:Y:S01]  /*32f0*/  HADD2.F32 R19, -RZ, R20.H0_H0 ;  /* 0x20000014ff137230 */ /* 0x020fe20000004100 */
[----:B------:R-:W-:Y:S01]  /*3300*/  LOP3.LUT R123, R17, 0x10, RZ, 0xfc, !PT ;  /* 0x00000010117b7812 */ /* 0x000fe200078efcff */
[----:B------:R-:W-:Y:S02]  /*3310*/  USHF.L.U32 UR22, UR4, 0x7, URZ ;  /* 0x0000000704167899 */ /* 0x000fe4000800063f */
[----:B------:R-:W-:Y:S01]  /*3320*/  USHF.L.U64.HI UR4, UR4, 0x7, UR5 ;  /* 0x0000000704047899 */ /* 0x000fe20008010205 */
[----:B------:R-:W-:-:S04]  /*3330*/  FMUL R16, R19, R14 ;  /* 0x0000000e13107220 */ /* 0x000fc80000400000 */
[----:B------:R-:W-:-:S05]  /*3340*/  FFMA R16, R151, R11, R16 ;  /* 0x0000000b97107223 */ /* 0x000fca0000000010 */
[----:B------:R-:W-:-:S05]  /*3350*/  F2FP.F16.F32.PACK_AB R16, RZ, R16 ;  /* 0x00000010ff10723e */ /* 0x000fca00000000ff */
[----:B------:R1:W-:Y:S01]  /*3360*/  @P5 STG.E.U16 desc[UR14][R6.64+0x72], R16 ;  /* 0x0000721006005986 */ /* 0x0003e2000c10150e */
[----:B------:R-:W-:-:S05]  /*3370*/  IADD3 R126, P5, R123, R2, RZ ;  /* 0x000000027b7e7210 */ /* 0x000fca0007fbe0ff */
[----:B------:R-:W-:Y:S01]  /*3380*/  IMAD.X R127, R21, 0x1, R3, P5 ;  /* 0x00000001157f7824 */ /* 0x000fe200028e0603 */
[----:B------:R-:W-:-:S04]  /*3390*/  IADD3 R18, P5, R4, UR22, RZ ;  /* 0x0000001604127c10 */ /* 0x000fc8000ffbe0ff */
[----:B------:R-:W-:Y:S02]  /*33a0*/  IADD3.X R19, R5, UR4, RZ, P5, !PT ;  /* 0x0000000405137c10 */ /* 0x000fe4000affe4ff */
[----:B------:R-:W-:-:S04]  /*33b0*/  ISETP.GT.AND P5, PT, R10, RZ, PT ;  /* 0x000000ff0a00720c */ /* 0x000fc80003fa4270 */
[----:B------:R-:W-:-:S13]  /*33c0*/  ISETP.GT.AND P5, PT, R0, 0x40, P5 ;  /* 0x000000400000780c */ /* 0x000fda0002fa4270 */
[----:B------:R-:W2:Y:S01]  /*33d0*/  @P5 LDG.E.LTC128B.U16 R20, desc[UR14][R18.64] ;  /* 0x0000000e12145981 */ /* 0x000ea2000c1e1520 */
[----:B------:R-:W-:Y:S01]  /*33e0*/  LOP3.LUT R121, R17, 0x12, RZ, 0xfc, !PT ;  /* 0x0000001211797812 */ /* 0x000fe200078efcff */
[----:B------:R-:W-:Y:S01]  /*33f0*/  ULOP3.LUT UR21, UR22, 0x2, URZ, 0xfc, !UPT ;  /* 0x0000000216157892 */ /* 0x000fe2000f8efc3f */
[----:B--2---:R-:W-:-:S05]  /*3400*/  HADD2.F32 R23, -RZ, R20.H0_H0 ;  /* 0x20000014ff177230 */ /* 0x004fca0000004100 */
[----:B------:R-:W-:-:S04]  /*3410*/  FMUL R23, R23, R14 ;  /* 0x0000000e17177220 */ /* 0x000fc80000400000 */
[----:B------:R-:W-:-:S05]  /*3420*/  FFMA R23, R88, R11, R23 ;  /* 0x0000000b58177223 */ /* 0x000fca0000000017 */
[----:B------:R-:W-:-:S04]  /*3430*/  F2FP.F16.F32.PACK_AB R23, RZ, R23 ;  /* 0x00000017ff17723e */ /* 0x000fc800000000ff */
[----:B------:R-:W-:-:S05]  /*3440*/  PRMT R22, R23, 0x7610, R22 ;  /* 0x0000761017167816 */ /* 0x000fca0000000016 */
[----:B------:R2:W-:Y:S01]  /*3450*/  @P5 STG.E.U16 desc[UR14][R12.64], R22 ;  /* 0x000000160c005986 */ /* 0x0005e2000c10150e */
[----:B------:R-:W-:-:S05]  /*3460*/  IADD3 R128, P5, R121, R2, RZ ;  /* 0x0000000279807210 */ /* 0x000fca0007fbe0ff */
[----:B------:R-:W-:Y:S01]  /*3470*/  IMAD.X R129, R21, 0x1, R3, P5 ;  /* 0x0000000115817824 */ /* 0x000fe200028e0603 */
[----:B------:R-:W-:-:S04]  /*3480*/  IADD3 R130, P5, R4, UR21, RZ ;  /* 0x0000001504827c10 */ /* 0x000fc8000ffbe0ff */
[----:B------:R-:W-:Y:S02]  /*3490*/  IADD3.X R131, R5, UR4, RZ, P5, !PT ;  /* 0x0000000405837c10 */ /* 0x000fe4000affe4ff */
[----:B------:R-:W-:-:S13]  /*34a0*/  ISETP.GT.AND P5, PT, R0, 0x40, P6 ;  /* 0x000000400000780c */ /* 0x000fda00037a4270 */
[----:B------:R-:W3:Y:S01]  /*34b0*/  @P5 LDG.E.LTC128B.U16 R20, desc[UR14][R130.64] ;  /* 0x0000000e82145981 */ /* 0x000ee2000c1e1520 */
[----:B------:R-:W-:Y:S01]  /*34c0*/  BSSY B0, `(.L_x_82) ;  /* 0x000000e000007945 */ /* 0x000fe20003800000 */
[----:B---3--:R-:W-:-:S05]  /*34d0*/  HADD2.F32 R23, -RZ, R20.H0_H0 ;  /* 0x20000014ff177230 */ /* 0x008fca0000004100 */
[----:B-1----:R-:W-:-:S04]  /*34e0*/  FMUL R16, R23, R14 ;  /* 0x0000000e17107220 */ /* 0x002fc80000400000 */
[----:B------:R-:W-:-:S05]  /*34f0*/  FFMA R16, R89, R11, R16 ;  /* 0x0000000b59107223 */ /* 0x000fca0000000010 */
[----:B------:R-:W-:-:S05]  /*3500*/  F2FP.F16.F32.PACK_AB R16, RZ, R16 ;  /* 0x00000010ff10723e */ /* 0x000fca00000000ff */
[----:B------:R1:W-:Y:S01]  /*3510*/  @P5 STG.E.U16 desc[UR14][R124.64], R16 ;  /* 0x000000107c005986 */ /* 0x0003e2000c10150e */
[----:B------:R-:W-:-:S05]  /*3520*/  IADD3 R88, P5, R17, R6, RZ ;  /* 0x0000000611587210 */ /* 0x000fca0007fbe0ff */
[----:B------:R-:W-:Y:S01]  /*3530*/  IMAD.X R89, R21, 0x1, R7, P5 ;  /* 0x0000000115597824 */ /* 0x000fe200028e0607 */
[----:B--2---:R-:W-:-:S04]  /*3540*/  IADD3 R22, P5, R8, UR22, RZ ;  /* 0x0000001608167c10 */ /* 0x004fc8000ffbe0ff */
[----:B------:R-:W-:Y:S02]  /*3550*/  IADD3.X R23, R9, UR4, RZ, P5, !PT ;  /* 0x0000000409177c10 */ /* 0x000fe4000affe4ff */
[----:B------:R-:W-:-:S04]  /*3560*/  ISETP.GT.AND P5, PT, R10, RZ, PT ;  /* 0x000000ff0a00720c */ /* 0x000fc80003fa4270 */
[----:B------:R-:W-:-:S13]  /*3570*/  ISETP.GT.AND P5, PT, R0, 0x48, P5 ;  /* 0x000000480000780c */ /* 0x000fda0002fa4270 */
[----:B-1----:R-:W-:Y:S05]  /*3580*/  @!P5 BRA `(.L_x_83) ;  /* 0x000000000004d947 */ /* 0x002fea0003800000 */
[----:B------:R1:W5:Y:S02]  /*3590*/  LDG.E.LTC128B.U16 R20, desc[UR14][R22.64] ;  /* 0x0000000e16147981 */ /* 0x000364000c1e1520 */
.L_x_83:
[----:B------:R-:W-:Y:S05]  /*35a0*/  BSYNC B0 ;  /* 0x0000000000007941 */ /* 0x000fea0003800000 */
.L_x_82:
[----:B-----5:R-:W-:Y:S01]  /*35b0*/  HADD2.F32 R125, -RZ, R20.H0_H0 ;  /* 0x20000014ff7d7230 */ /* 0x020fe20000004100 */
[----:B------:R-:W-:Y:S04]  /*35c0*/  BSSY B0, `(.L_x_84) ;  /* 0x000000c000007945 */ /* 0x000fe80003800000 */
[----:B------:R-:W-:-:S04]  /*35d0*/  FMUL R125, R125, R14 ;  /* 0x0000000e7d7d7220 */ /* 0x000fc80000400000 */
[----:B------:R-:W-:-:S05]  /*35e0*/  FFMA R125, R90, R11, R125 ;  /* 0x0000000b5a7d7223 */ /* 0x000fca000000007d */
[----:B------:R-:W-:-:S05]  /*35f0*/  F2FP.F16.F32.PACK_AB R125, RZ, R125 ;  /* 0x0000007dff7d723e */ /* 0x000fca00000000ff */
[----:B------:R2:W-:Y:S01]  /*3600*/  @P5 STG.E.U16 desc[UR14][R88.64], R125 ;  /* 0x0000007d58005986 */ /* 0x0005e2000c10150e */
[----:B------:R-:W-:-:S05]  /*3610*/  IADD3 R132, P5, R15, R6, RZ ;  /* 0x000000060f847210 */ /* 0x000fca0007fbe0ff */
[----:B------:R-:W-:Y:S01]  /*3620*/  IMAD.X R133, R21, 0x1, R7, P5 ;  /* 0x0000000115857824 */ /* 0x000fe200028e0607 */
[----:B------:R-:W-:-:S13]  /*3630*/  ISETP.GT.AND P5, PT, R0, 0x48, P6 ;  /* 0x000000480000780c */ /* 0x000fda00037a4270 */
[----:B--2---:R-:W-:Y:S05]  /*3640*/  @!P5 BRA `(.L_x_85) ;  /* 0x00000000000cd947 */ /* 0x004fea0003800000 */
[----:B------:R-:W-:-:S04]  /*3650*/  IADD3 R124, P6, R8, UR21, RZ ;  /* 0x00000015087c7c10 */ /* 0x000fc8000ffde0ff */
[----:B------:R-:W-:-:S05]  /*3660*/  IADD3.X R125, R9, UR4, RZ, P6, !PT ;  /* 0x00000004097d7c10 */ /* 0x000fca000b7fe4ff */
[----:B------:R2:W5:Y:S04]  /*3670*/  LDG.E.LTC128B.U16 R20, desc[UR14][R124.64] ;  /* 0x0000000e7c147981 */ /* 0x000568000c1e1520 */
.L_x_85:
[----:B------:R-:W-:Y:S05]  /*3680*/  BSYNC B0 ;  /* 0x0000000000007941 */ /* 0x000fea0003800000 */
.L_x_84:
[----:B--2--5:R-:W-:Y:S01]  /*3690*/  HADD2.F32 R125, -RZ, R20.H0_H0 ;  /* 0x20000014ff7d7230 */ /* 0x024fe20000004100 */
[----:B------:R-:W-:Y:S01]  /*36a0*/  ULOP3.LUT UR20, UR22, 0x10, URZ, 0xfc, !UPT ;  /* 0x0000001016147892 */ /* 0x000fe2000f8efc3f */
[----:B------:R-:W-:-:S03]  /*36b0*/  ISETP.GT.AND P6, PT, R10, 0x8, PT ;  /* 0x000000080a00780c */ /* 0x000fc60003fc4270 */
[----:B------:R-:W-:-:S04]  /*36c0*/  FMUL R16, R125, R14 ;  /* 0x0000000e7d107220 */ /* 0x000fc80000400000 */
[----:B------:R-:W-:Y:S01]  /*36d0*/  FFMA R16, R91, R11, R16 ;  /* 0x0000000b5b107223 */ /* 0x000fe20000000010 */
[----:B------:R-:W-:-:S04]  /*36e0*/  LOP3.LUT R91, R17, 0x20, RZ, 0xfc, !PT ;  /* 0x00000020115b7812 */ /* 0x000fc800078efcff */
[----:B------:R-:W-:-:S05]  /*36f0*/  F2FP.F16.F32.PACK_AB R16, RZ, R16 ;  /* 0x00000010ff10723e */ /* 0x000fca00000000ff */
[----:B------:R2:W-:Y:S01]  /*3700*/  @P5 STG.E.U16 desc[UR14][R132.64], R16 ;  /* 0x0000001084005986 */ /* 0x0005e2000c10150e */
[----:B------:R-:W-:-:S05]  /*3710*/  IADD3 R130, P5, R91, R2, RZ ;  /* 0x000000025b827210 */ /* 0x000fca0007fbe0ff */
[----:B------:R-:W-:Y:S01]  /*3720*/  IMAD.X R131, R21, 0x1, R3, P5 ;  /* 0x0000000115837824 */ /* 0x000fe200028e0603 */
[----:B------:R-:W-:-:S04]  /*3730*/  IADD3 R134, P5, R4, UR20, RZ ;  /* 0x0000001404867c10 */ /* 0x000fc8000ffbe0ff */
[----:B------:R-:W-:Y:S02]  /*3740*/  IADD3.X R135, R5, UR4, RZ, P5, !PT ;  /* 0x0000000405877c10 */ /* 0x000fe4000affe4ff */
[----:B------:R-:W-:-:S13]  /*3750*/  ISETP.GT.AND P5, PT, R0, 0x40, P6 ;  /* 0x000000400000780c */ /* 0x000fda00037a4270 */
[----:B------:R-:W3:Y:S01]  /*3760*/  @P5 LDG.E.LTC128B.U16 R20, desc[UR14][R134.64] ;  /* 0x0000000e86145981 */ /* 0x000ee2000c1e1520 */
[----:B------:R-:W-:Y:S01]  /*3770*/  ULOP3.LUT UR19, UR22, 0x12, URZ, 0xfc, !UPT ;  /* 0x0000001216137892 */ /* 0x000fe2000f8efc3f */
[----:B---3--:R-:W-:-:S05]  /*3780*/  HADD2.F32 R125, -RZ, R20.H0_H0 ;  /* 0x20000014ff7d7230 */ /* 0x008fca0000004100 */
[----:B------:R-:W-:-:S04]  /*3790*/  FMUL R125, R125, R14 ;  /* 0x0000000e7d7d7220 */ /* 0x000fc80000400000 */
[----:B------:R-:W-:-:S05]  /*37a0*/  FFMA R125, R92, R11, R125 ;  /* 0x0000000b5c7d7223 */ /* 0x000fca000000007d */
[----:B------:R-:W-:-:S04]  /*37b0*/  F2FP.F16.F32.PACK_AB R125, RZ, R125 ;  /* 0x0000007dff7d723e */ /* 0x000fc800000000ff */
[----:B------:R-:W-:Y:S02]  /*37c0*/  PRMT R90, R125, 0x7610, R90 ;  /* 0x000076107d5a7816 */ /* 0x000fe4000000005a */
[----:B------:R-:W-:-:S03]  /*37d0*/  LOP3.LUT R125, R17, 0x22, RZ, 0xfc, !PT ;  /* 0x00000022117d7812 */ /* 0x000fc600078efcff */
[----:B------:R3:W-:Y:S01]  /*37e0*/  @P5 STG.E.U16 desc[UR14][R126.64], R90 ;  /* 0x0000005a7e005986 */ /* 0x0007e2000c10150e */
[----:B--2---:R-:W-:-:S05]  /*37f0*/  IADD3 R132, P5, R125, R2, RZ ;  /* 0x000000027d847210 */ /* 0x004fca0007fbe0ff */
[----:B------:R-:W-:Y:S01]  /*3800*/  IMAD.X R133, R21, 0x1, R3, P5 ;  /* 0x0000000115857824 */ /* 0x000fe200028e0603 */
[----:B------:R-:W-:-:S04]  /*3810*/  IADD3 R134, P5, R4, UR19, RZ ;  /* 0x0000001304867c10 */ /* 0x000fc8000ffbe0ff */
[----:B------:R-:W-:Y:S02]  /*3820*/  IADD3.X R135, R5, UR4, RZ, P5, !PT ;  /* 0x0000000405877c10 */ /* 0x000fe4000affe4ff */
[----:B------:R-:W-:-:S04]  /*3830*/  ISETP.GT.AND P5, PT, R10, 0x9, PT ;  /* 0x000000090a00780c */ /* 0x000fc80003fa4270 */
[----:B------:R-:W-:-:S13]  /*3840*/  ISETP.GT.AND P5, PT, R0, 0x40, P5 ;  /* 0x000000400000780c */ /* 0x000fda0002fa4270 */
[----:B------:R-:W2:Y:S01]  /*3850*/  @P5 LDG.E.LTC128B.U16 R20, desc[UR14][R134.64] ;  /* 0x0000000e86145981 */ /* 0x000ea2000c1e1520 */
[----:B------:R-:W-:Y:S01]  /*3860*/  BSSY B0, `(.L_x_86) ;  /* 0x000000d000007945 */ /* 0x000fe20003800000 */
[----:B--2---:R-:W-:-:S05]  /*3870*/  HADD2.F32 R137, -RZ, R20.H0_H0 ;  /* 0x20000014ff897230 */ /* 0x004fca0000004100 */
[----:B------:R-:W-:-:S04]  /*3880*/  FMUL R16, R137, R14 ;  /* 0x0000000e89107220 */ /* 0x000fc80000400000 */
[----:B------:R-:W-:-:S05]  /*3890*/  FFMA R16, R93, R11, R16 ;  /* 0x0000000b5d107223 */ /* 0x000fca0000000010 */
[----:B------:R-:W-:-:S05]  /*38a0*/  F2FP.F16.F32.PACK_AB R16, RZ, R16 ;  /* 0x00000010ff10723e */ /* 0x000fca00000000ff */
[----:B------:R2:W-:Y:S01]  /*38b0*/  @P5 STG.E.U16 desc[UR14][R128.64], R16 ;  /* 0x0000001080005986 */ /* 0x0005e2000c10150e */
[----:B---3--:R-:W-:-:S05]  /*38c0*/  IADD3 R126, P5, R123, R6, RZ ;  /* 0x000000067b7e7210 */ /* 0x008fca0007fbe0ff */
[----:B------:R-:W-:Y:S01]  /*38d0*/  IMAD.X R127, R21, 0x1, R7, P5 ;  /* 0x00000001157f7824 */ /* 0x000fe200028e0607 */
[----:B------:R-:W-:-:S13]  /*38e0*/  ISETP.GT.AND P5, PT, R0, 0x48, P6 ;  /* 0x000000480000780c */ /* 0x000fda00037a4270 */
[----:B--2---:R-:W-:Y:S05]  /*38f0*/  @!P5 BRA `(.L_x_87) ;  /* 0x00000000000cd947 */ /* 0x004fea0003800000 */
[----:B------:R-:W-:-:S04]  /*3900*/  IADD3 R92, P6, R8, UR20, RZ ;  /* 0x00000014085c7c10 */ /* 0x000fc8000ffde0ff */
[----:B------:R-:W-:-:S05]  /*3910*/  IADD3.X R93, R9, UR4, RZ, P6, !PT ;  /* 0x00000004095d7c10 */ /* 0x000fca000b7fe4ff */
[----:B------:R2:W5:Y:S04]  /*3920*/  LDG.E.LTC128B.U16 R20, desc[UR14][R92.64] ;  /* 0x0000000e5c147981 */ /* 0x000568000c1e1520 */
.L_x_87:
[----:B------:R-:W-:Y:S05]  /*3930*/  BSYNC B0 ;  /* 0x0000000000007941 */ /* 0x000fea0003800000 */
.L_x_86:
[----:B--2--5:R-:W-:Y:S01]  /*3940*/  HADD2.F32 R93, -RZ, R20.H0_H0 ;  /* 0x20000014ff5d7230 */ /* 0x024fe20000004100 */
[----:B------:R-:W-:Y:S01]  /*3950*/  ISETP.GT.AND P6, PT, R10, 0x9, PT ;  /* 0x000000090a00780c */ /* 0x000fe20003fc4270 */
[----:B------:R-:W-:Y:S03]  /*3960*/  BSSY B0, `(.L_x_88) ;  /* 0x000000c000007945 */ /* 0x000fe60003800000 */
        /* <DEDUP_REMOVED lines=11> */
.L_x_89:
[----:B------:R-:W-:Y:S05]  /*3a20*/  BSYNC B0 ;  /* 0x0000000000007941 */ /* 0x000fea0003800000 */
.L_x_88:
[----:B--2--5:R-:W-:Y:S01]  /*3a30*/  HADD2.F32 R93, -RZ, R20.H0_H0 ;  /* 0x20000014ff5d7230 */ /* 0x024fe20000004100 */
[----:B------:R-:W-:Y:S01]  /*3a40*/  ULOP3.LUT UR18, UR22, 0x20, URZ, 0xfc, !UPT ;  /* 0x0000002016127892 */ /* 0x000fe2000f8efc3f */
[----:B------:R-:W-:-:S03]  /*3a50*/  ISETP.GT.AND P6, PT, R10, 0x10, PT ;  /* 0x000000100a00780c */ /* 0x000fc60003fc4270 */
[----:B------:R-:W-:Y:S01]  /*3a60*/  FMUL R16, R93, R14 ;  /* 0x0000000e5d107220 */ /* 0x000fe20000400000 */
[----:B------:R-:W-:-:S03]  /*3a70*/  LOP3.LUT R93, R17, 0x30, RZ, 0xfc, !PT ;  /* 0x00000030115d7812 */ /* 0x000fc600078efcff */
[----:B------:R-:W-:-:S05]  /*3a80*/  FFMA R16, R95, R11, R16 ;  /* 0x0000000b5f107223 */ /* 0x000fca0000000010 */
        /* <DEDUP_REMOVED lines=36> */
.L_x_91:
[----:B------:R-:W-:Y:S05]  /*3cd0*/  BSYNC B0 ;  /* 0x0000000000007941 */ /* 0x000fea0003800000 */
.L_x_90:
        /* <DEDUP_REMOVED lines=14> */
.L_x_93:
[----:B------:R-:W-:Y:S05]  /*3dc0*/  BSYNC B0 ;  /* 0x0000000000007941 */ /* 0x000fea0003800000 */
.L_x_92:
        /* <DEDUP_REMOVED lines=42> */
.L_x_95:
[----:B------:R-:W-:Y:S05]  /*4070*/  BSYNC B0 ;  /* 0x0000000000007941 */ /* 0x000fea0003800000 */
.L_x_94:
        /* <DEDUP_REMOVED lines=14> */
.L_x_97:
[----:B------:R-:W-:Y:S05]  /*4160*/  BSYNC B0 ;  /* 0x0000000000007941 */ /* 0x000fea0003800000 */
.L_x_96:
        /* <DEDUP_REMOVED lines=42> */
.L_x_99:
[----:B------:R-:W-:Y:S05]  /*4410*/  BSYNC B0 ;  /* 0x0000000000007941 */ /* 0x000fea0003800000 */
.L_x_98:
        /* <DEDUP_REMOVED lines=14> */
.L_x_101:
[----:B------:R-:W-:Y:S05]  /*4500*/  BSYNC B0 ;  /* 0x0000000000007941 */ /* 0x000fea0003800000 */
.L_x_100:
        /* <DEDUP_REMOVED lines=41> */
.L_x_103:
[----:B------:R-:W-:Y:S05]  /*47a0*/  BSYNC B0 ;  /* 0x0000000000007941 */ /* 0x000fea0003800000 */
.L_x_102:
[----:B--2--5:R-:W-:Y:S01]  /*47b0*/  HADD2.F32 R109, -RZ, R20.H0_H0 ;  /* 0x20000014ff6d7230 */ /* 0x024fe20000004100 */
        /* <DEDUP_REMOVED lines=12> */
.L_x_105:
[----:B------:R-:W-:Y:S05]  /*4880*/  BSYNC B0 ;  /* 0x0000000000007941 */ /* 0x000fea0003800000 */
.L_x_104:
[----:B--2--5:R-:W-:Y:S01]  /*4890*/  HADD2.F32 R109, -RZ, R20.H0_H0 ;  /* 0x20000014ff6d7230 */ /* 0x024fe20000004100 */
[----:B------:R-:W-:-:S04]  /*48a0*/  ULOP3.LUT UR8, UR22, 0x60, URZ, 0xfc, !UPT ;  /* 0x0000006016087892 */ /* 0x000fc8000f8efc3f */
        /* <DEDUP_REMOVED lines=31> */
[----:B------:R-:W-:-:S05]  /*4aa0*/  IADD3 R112, P5, R105, R6, RZ ;  /* 0x0000000669707210 */ /* 0x000fca0007fbe0ff */
[----:B------:R-:W-:Y:S01]  /*4ab0*/  IMAD.X R113, R21, 0x1, R7, P5 ;  /* 0x0000000115717824 */ /* 0x000fe200028e0607 */
[----:B------:R-:W-:-:S13]  /*4ac0*/  ISETP.GT.AND P5, PT, R0, 0x48, P3 ;  /* 0x000000480000780c */ /* 0x000fda0001fa4270 */
[----:B---3--:R-:W-:Y:S05]  /*4ad0*/  @!P5 BRA `(.L_x_107) ;  /* 0x00000000000cd947 */ /* 0x008fea0003800000 */
[----:B------:R-:W-:-:S04]  /*4ae0*/  IADD3 R2, P6, R8, UR8, RZ ;  /* 0x0000000808027c10 */ /* 0x000fc8000ffde0ff */
[----:B------:R-:W-:-:S05]  /*4af0*/  IADD3.X R3, R9, UR4, RZ, P6, !PT ;  /* 0x0000000409037c10 */ /* 0x000fca000b7fe4ff */
[----:B------:R2:W5:Y:S04]  /*4b00*/  LDG.E.LTC128B.U16 R20, desc[UR14][R2.64] ;  /* 0x0000000e02147981 */ /* 0x000568000c1e1520 */
.L_x_107:
[----:B------:R-:W-:Y:S05]  /*4b10*/  BSYNC B0 ;  /* 0x0000000000007941 */ /* 0x000fea0003800000 */
.L_x_106:
        /* <DEDUP_REMOVED lines=13> */
.L_x_109:
[----:B------:R-:W-:Y:S05]  /*4bf0*/  BSYNC B0 ;  /* 0x0000000000007941 */ /* 0x000fea0003800000 */
.L_x_108:
[----:B--2--5:R-:W-:Y:S01]  /*4c00*/  HADD2.F32 R3, -RZ, R20.H0_H0 ;  /* 0x20000014ff037230 */ /* 0x024fe20000004100 */
[----:B------:R-:W-:-:S04]  /*4c10*/  ULOP3.LUT UR6, UR22, 0x70, URZ, 0xfc, !UPT ;  /* 0x0000007016067892 */ /* 0x000fc8000f8efc3f */
        /* <DEDUP_REMOVED lines=8> */
[----:B--2---:R-:W-:Y:S02]  /*4ca0*/  IADD3.X R3, R5, UR4, RZ, P5, !PT ;  /* 0x0000000405037c10 */ /* 0x004fe4000affe4ff */
[----:B------:R-:W-:-:S13]  /*4cb0*/  ISETP.GT.AND P5, PT, R0, 0x40, P1 ;  /* 0x000000400000780c */ /* 0x000fda0000fa4270 */
[----:B------:R-:W2:Y:S01]  /*4cc0*/  @P5 LDG.E.LTC128B.U16 R20, desc[UR14][R2.64] ;  /* 0x0000000e02145981 */ /* 0x000ea2000c1e1520 */
[----:B------:R-:W-:Y:S01]  /*4cd0*/  ULOP3.LUT UR5, UR22, 0x72, URZ, 0xfc, !UPT ;  /* 0x0000007216057892 */ /* 0x000fe2000f8efc3f */
[----:B--2---:R-:W-:-:S05]  /*4ce0*/  HADD2.F32 R115, -RZ, R20.H0_H0 ;  /* 0x20000014ff737230 */ /* 0x004fca0000004100 */
[----:B------:R-:W-:-:S04]  /*4cf0*/  FMUL R115, R115, R14 ;  /* 0x0000000e73737220 */ /* 0x000fc80000400000 */
[----:B------:R-:W-:-:S05]  /*4d00*/  FFMA R115, R116, R11, R115 ;  /* 0x0000000b74737223 */ /* 0x000fca0000000073 */
[----:B------:R-:W-:-:S05]  /*4d10*/  F2FP.F16.F32.PACK_AB R115, RZ, R115 ;  /* 0x00000073ff73723e */ /* 0x000fca00000000ff */
[----:B------:R-:W-:Y:S01]  /*4d20*/  @P5 STG.E.U16 desc[UR14][R126.64], R115 ;  /* 0x000000737e005986 */ /* 0x000fe2000c10150e */
[----:B------:R-:W-:-:S05]  /*4d30*/  IADD3 R6, P5, R111, R6, RZ ;  /* 0x000000066f067210 */ /* 0x000fca0007fbe0ff */
[----:B------:R-:W-:Y:S01]  /*4d40*/  IMAD.X R7, R21, 0x1, R7, P5 ;  /* 0x0000000115077824 */ /* 0x000fe200028e0607 */
[----:B----4-:R-:W-:-:S04]  /*4d50*/  IADD3 R4, P5, R4, UR5, RZ ;  /* 0x0000000504047c10 */ /* 0x010fc8000ffbe0ff */
[----:B------:R-:W-:Y:S02]  /*4d60*/  IADD3.X R5, R5, UR4, RZ, P5, !PT ;  /* 0x0000000405057c10 */ /* 0x000fe4000affe4ff */
[----:B------:R-:W-:-:S13]  /*4d70*/  ISETP.GT.AND P5, PT, R0, 0x40, P0 ;  /* 0x000000400000780c */ /* 0x000fda00007a4270 */
[----:B------:R-:W2:Y:S01]  /*4d80*/  @P5 LDG.E.LTC128B.U16 R20, desc[UR14][R4.64] ;  /* 0x0000000e04145981 */ /* 0x000ea2000c1e1520 */
[----:B------:R-:W-:Y:S01]  /*4d90*/  BSSY B0, `(.L_x_110) ;  /* 0x000000e000007945 */ /* 0x000fe20003800000 */
[----:B--2---:R-:W-:-:S05]  /*4da0*/  HADD2.F32 R3, -RZ, R20.H0_H0 ;  /* 0x20000014ff037230 */ /* 0x004fca0000004100 */
[----:B------:R-:W-:-:S04]  /*4db0*/  FMUL R2, R3, R14 ;  /* 0x0000000e03027220 */ /* 0x000fc80000400000 */
[----:B------:R-:W-:-:S05]  /*4dc0*/  FFMA R2, R117, R11, R2 ;  /* 0x0000000b75027223 */ /* 0x000fca0000000002 */
[----:B------:R-:W-:-:S04]  /*4dd0*/  F2FP.F16.F32.PACK_AB R2, RZ, R2 ;  /* 0x00000002ff02723e */ /* 0x000fc800000000ff */
[----:B------:R-:W-:-:S05]  /*4de0*/  PRMT R3, R2, 0x7610, R3 ;  /* 0x0000761002037816 */ /* 0x000fca0000000003 */
[----:B------:R2:W-:Y:S01]  /*4df0*/  @P5 STG.E.U16 desc[UR14][R128.64], R3 ;  /* 0x0000000380005986 */ /* 0x0005e2000c10150e */
[----:B------:R-:W-:-:S05]  /*4e00*/  IADD3 R2, P5, R12, R17, RZ ;  /* 0x000000110c027210 */ /* 0x000fca0007fbe0ff */
[----:B--2---:R-:W-:Y:S01]  /*4e10*/  IMAD.X R3, R13, 0x1, R21, P5 ;  /* 0x000000010d037824 */ /* 0x004fe200028e0615 */
[----:B------:R-:W-:-:S13]  /*4e20*/  ISETP.GT.AND P5, PT, R0, 0x48, P1 ;  /* 0x000000480000780c */ /* 0x000fda0000fa4270 */
[----:B------:R-:W-:Y:S05]  /*4e30*/  @!P5 BRA `(.L_x_111) ;  /* 0x00000000000cd947 */ /* 0x000fea0003800000 */
[----:B------:R-:W-:-:S04]  /*4e40*/  IADD3 R4, P6, R8, UR6, RZ ;  /* 0x0000000608047c10 */ /* 0x000fc8000ffde0ff */
[----:B------:R-:W-:-:S05]  /*4e50*/  IADD3.X R5, R9, UR4, RZ, P6, !PT ;  /* 0x0000000409057c10 */ /* 0x000fca000b7fe4ff */
[----:B------:R2:W5:Y:S04]  /*4e60*/  LDG.E.LTC128B.U16 R20, desc[UR14][R4.64] ;  /* 0x0000000e04147981 */ /* 0x000568000c1e1520 */
.L_x_111:
[----:B------:R-:W-:Y:S05]  /*4e70*/  BSYNC B0 ;  /* 0x0000000000007941 */ /* 0x000fea0003800000 */
.L_x_110:
        /* <DEDUP_REMOVED lines=8> */
[----:B------:R-:W-:-:S04]  /*4f00*/  IADD3 R4, P5, R8, UR5, RZ ;  /* 0x0000000508047c10 */ /* 0x000fc8000ffbe0ff */
[----:B--2---:R-:W-:Y:S02]  /*4f10*/  IADD3.X R5, R9, UR4, RZ, P5, !PT ;  /* 0x0000000409057c10 */ /* 0x004fe4000affe4ff */
[----:B------:R-:W-:-:S13]  /*4f20*/  ISETP.GT.AND P5, PT, R0, 0x48, P0 ;  /* 0x000000480000780c */ /* 0x000fda00007a4270 */
[----:B------:R-:W-:Y:S05]  /*4f30*/  @!P5 BRA `(.L_x_113) ;  /* 0x000000000004d947 */ /* 0x000fea0003800000 */
[----:B------:R2:W5:Y:S02]  /*4f40*/  LDG.E.LTC128B.U16 R20, desc[UR14][R4.64] ;  /* 0x0000000e04147981 */ /* 0x000564000c1e1520 */
.L_x_113:
[----:B------:R-:W-:Y:S05]  /*4f50*/  BSYNC B0 ;  /* 0x0000000000007941 */ /* 0x000fea0003800000 */
.L_x_112:
[----:B--2--5:R-:W-:Y:S01]  /*4f60*/  HADD2.F32 R5, -RZ, R20.H0_H0 ;  /* 0x20000014ff057230 */ /* 0x024fe20000004100 */
[----:B------:R-:W-:Y:S01]  /*4f70*/  ISETP.GT.AND P6, PT, R10, RZ, PT ;  /* 0x000000ff0a00720c */ /* 0x000fe20003fc4270 */
[----:B------:R-:W-:Y:S03]  /*4f80*/  BSSY B0, `(.L_x_114) ;  /* 0x000000d000007945 */ /* 0x000fe60003800000 */
        /* <DEDUP_REMOVED lines=12> */
.L_x_115:
[----:B------:R-:W-:Y:S05]  /*5050*/  BSYNC B0 ;  /* 0x0000000000007941 */ /* 0x000fea0003800000 */
.L_x_114:
[----:B-----5:R-:W-:Y:S01]  /*5060*/  HADD2.F32 R7, -RZ, R20.H0_H0 ;  /* 0x20000014ff077230 */ /* 0x020fe20000004100 */
        /* <DEDUP_REMOVED lines=13> */
.L_x_117:
[----:B------:R-:W-:Y:S05]  /*5140*/  BSYNC B0 ;  /* 0x0000000000007941 */ /* 0x000fea0003800000 */
.L_x_116:
[----:B---3-5:R-:W-:Y:S01]  /*5150*/  HADD2.F32 R7, -RZ, R20.H0_H0 ;  /* 0x20000014ff077230 */ /* 0x028fe20000004100 */
        /* <DEDUP_REMOVED lines=8> */
[----:B---3--:R-:W-:Y:S01]  /*51e0*/  IMAD.X R7, R89, 0x1, R21, P5 ;  /* 0x0000000159077824 */ /* 0x008fe200028e0615 */
[----:B0-----:R-:W-:-:S04]  /*51f0*/  IADD3 R8, P5, R22, UR22, RZ ;  /* 0x0000001616087c10 */ /* 0x001fc8000ffbe0ff */
[----:B------:R-:W-:Y:S02]  /*5200*/  IADD3.X R9, R23, UR4, RZ, P5, !PT ;  /* 0x0000000417097c10 */ /* 0x000fe4000affe4ff */
[----:B------:R-:W-:-:S13]  /*5210*/  ISETP.GT.AND P5, PT, R0, 0x88, P6 ;  /* 0x000000880000780c */ /* 0x000fda00037a4270 */
[----:B------:R-:W-:Y:S05]  /*5220*/  @!P5 BRA `(.L_x_119) ;  /* 0x000000000004d947 */ /* 0x000fea0003800000 */
[----:B------:R0:W5:Y:S02]  /*5230*/  LDG.E.LTC128B.U16 R20, desc[UR14][R8.64] ;  /* 0x0000000e08147981 */ /* 0x000164000c1e1520 */
.L_x_119:
[----:B------:R-:W-:Y:S05]  /*5240*/  BSYNC B0 ;  /* 0x0000000000007941 */ /* 0x000fea0003800000 */
.L_x_118:
        /* <DEDUP_REMOVED lines=14> */
.L_x_121:
[----:B------:R-:W-:Y:S05]  /*5330*/  BSYNC B0 ;  /* 0x0000000000007941 */ /* 0x000fea0003800000 */
.L_x_120:
[----:B---3-5:R-:W-:Y:S01]  /*5340*/  HADD2.F32 R57, -RZ, R20.H0_H0 ;  /* 0x20000014ff397230 */ /* 0x028fe20000004100 */
        /* <DEDUP_REMOVED lines=13> */
.L_x_123:
[----:B------:R-:W-:Y:S05]  /*5420*/  BSYNC B0 ;  /* 0x0000000000007941 */ /* 0x000fea0003800000 */
.L_x_122:
        /* <DEDUP_REMOVED lines=8> */
[----:B---3--:R-:W-:Y:S01]  /*54b0*/  IMAD.X R59, R13, 0x1, R21, P5 ;  /* 0x000000010d3b7824 */ /* 0x008fe200028e0615 */
[----:B------:R-:W-:-:S13]  /*54c0*/  ISETP.GT.AND P5, PT, R0, 0x80, P6 ;  /* 0x000000800000780c */ /* 0x000fda00037a4270 */
[----:B------:R-:W-:Y:S05]  /*54d0*/  @!P5 BRA `(.L_x_125) ;  /* 0x00000000000cd947 */ /* 0x000fea0003800000 */
[----:B------:R-:W-:-:S04]  /*54e0*/  IADD3 R112, P6, R18, UR19, RZ ;  /* 0x0000001312707c10 */ /* 0x000fc8000ffde0ff */
[----:B------:R-:W-:-:S05]  /*54f0*/  IADD3.X R113, R19, UR4, RZ, P6, !PT ;  /* 0x0000000413717c10 */ /* 0x000fca000b7fe4ff */
[----:B------:R3:W5:Y:S04]  /*5500*/  LDG.E.LTC128B.U16 R20, desc[UR14][R112.64] ;  /* 0x0000000e70147981 */ /* 0x000768000c1e1520 */
.L_x_125:
[----:B------:R-:W-:Y:S05]  /*5510*/  BSYNC B0 ;  /* 0x0000000000007941 */ /* 0x000fea0003800000 */
.L_x_124:
        /* <DEDUP_REMOVED lines=14> */
.L_x_127:
[----:B------:R-:W-:Y:S05]  /*5600*/  BSYNC B0 ;  /* 0x0000000000007941 */ /* 0x000fea0003800000 */
.L_x_126:
        /* <DEDUP_REMOVED lines=14> */
.L_x_129:
[----:B------:R-:W-:Y:S05]  /*56f0*/  BSYNC B0 ;  /* 0x0000000000007941 */ /* 0x000fea0003800000 */
.L_x_128:
        /* <DEDUP_REMOVED lines=14> */
.L_x_131:
[----:B------:R-:W-:Y:S05]  /*57e0*/  BSYNC B0 ;  /* 0x0000000000007941 */ /* 0x000fea0003800000 */
.L_x_130:
        /* <DEDUP_REMOVED lines=14> */
.L_x_133:
[----:B------:R-:W-:Y:S05]  /*58d0*/  BSYNC B0 ;  /* 0x0000000000007941 */ /* 0x000fea0003800000 */
.L_x_132:
        /* <DEDUP_REMOVED lines=14> */
.L_x_135:
[----:B------:R-:W-:Y:S05]  /*59c0*/  BSYNC B0 ;  /* 0x0000000000007941 */ /* 0x000fea0003800000 */
.L_x_134:
        /* <DEDUP_REMOVED lines=14> */
.L_x_137:
[----:B------:R-:W-:Y:S05]  /*5ab0*/  BSYNC B0 ;  /* 0x0000000000007941 */ /* 0x000fea0003800000 */
.L_x_136:
        /* <DEDUP_REMOVED lines=14> */
.L_x_139:
[----:B------:R-:W-:Y:S05]  /*5ba0*/  BSYNC B0 ;  /* 0x0000000000007941 */ /* 0x000fea0003800000 */
.L_x_138:
        /* <DEDUP_REMOVED lines=14> */
.L_x_141:
[----:B------:R-:W-:Y:S05]  /*5c90*/  BSYNC B0 ;  /* 0x0000000000007941 */ /* 0x000fea0003800000 */
.L_x_140:
        /* <DEDUP_REMOVED lines=14> */
.L_x_143:
[----:B------:R-:W-:Y:S05]  /*5d80*/  BSYNC B0 ;  /* 0x0000000000007941 */ /* 0x000fea0003800000 */
.L_x_142:
        /* <DEDUP_REMOVED lines=14> */
.L_x_145:
[----:B------:R-:W-:Y:S05]  /*5e70*/  BSYNC B0 ;  /* 0x0000000000007941 */ /* 0x000fea0003800000 */
.L_x_144:
        /* <DEDUP_REMOVED lines=14> */
.L_x_147:
[----:B------:R-:W-:Y:S05]  /*5f60*/  BSYNC B0 ;  /* 0x0000000000007941 */ /* 0x000fea0003800000 */
.L_x_146:
        /* <DEDUP_REMOVED lines=14> */
.L_x_149:
[----:B------:R-:W-:Y:S05]  /*6050*/  BSYNC B0 ;  /* 0x0000000000007941 */ /* 0x000fea0003800000 */
.L_x_148:
        /* <DEDUP_REMOVED lines=14> */
.L_x_151:
[----:B------:R-:W-:Y:S05]  /*6140*/  BSYNC B0 ;  /* 0x0000000000007941 */ /* 0x000fea0003800000 */
.L_x_150:
        /* <DEDUP_REMOVED lines=14> */
.L_x_153:
[----:B------:R-:W-:Y:S05]  /*6230*/  BSYNC B0 ;  /* 0x0000000000007941 */ /* 0x000fea0003800000 */
.L_x_152:
        /* <DEDUP_REMOVED lines=14> */
.L_x_155:
[----:B------:R-:W-:Y:S05]  /*6320*/  BSYNC B0 ;  /* 0x0000000000007941 */ /* 0x000fea0003800000 */
.L_x_154:
[----:B---3-5:R-:W-:Y:S01]  /*6330*/  HADD2.F32 R59, -RZ, R20.H0_H0 ;  /* 0x20000014ff3b7230 */ /* 0x028fe20000004100 */
[----:B------:R-:W-:Y:S04]  /*6340*/  BSSY B0, `(.L_x_156) ;  /* 0x000000c000007945 */ /* 0x000fe80003800000 */
        /* <DEDUP_REMOVED lines=11> */
.L_x_157:
[----:B------:R-:W-:Y:S05]  /*6400*/  BSYNC B0 ;  /* 0x0000000000007941 */ /* 0x000fea0003800000 */
.L_x_156:
        /* <DEDUP_REMOVED lines=14> */
.L_x_159:
[----:B------:R-:W-:Y:S05]  /*64f0*/  BSYNC B0 ;  /* 0x0000000000007941 */ /* 0x000fea0003800000 */
.L_x_158:
[----:B---3-5:R-:W-:Y:S01]  /*6500*/  HADD2.F32 R61, -RZ, R20.H0_H0 ;  /* 0x20000014ff3d7230 */ /* 0x028fe20000004100 */
        /* <DEDUP_REMOVED lines=12> */
.L_x_161:
[----:B------:R-:W-:Y:S05]  /*65d0*/  BSYNC B0 ;  /* 0x0000000000007941 */ /* 0x000fea0003800000 */
.L_x_160:
        /* <DEDUP_REMOVED lines=13> */
.L_x_163:
[----:B------:R-:W-:Y:S05]  /*66b0*/  BSYNC B0 ;  /* 0x0000000000007941 */ /* 0x000fea0003800000 */
.L_x_162:
        /* <DEDUP_REMOVED lines=13> */
.L_x_165:
[----:B------:R-:W-:Y:S05]  /*6790*/  BSYNC B0 ;  /* 0x0000000000007941 */ /* 0x000fea0003800000 */
.L_x_164:
        /* <DEDUP_REMOVED lines=13> */
.L_x_167:
[----:B------:R-:W-:Y:S05]  /*6870*/  BSYNC B0 ;  /* 0x0000000000007941 */ /* 0x000fea0003800000 */
.L_x_166:
        /* <DEDUP_REMOVED lines=13> */
.L_x_169:
[----:B------:R-:W-:Y:S05]  /*6950*/  BSYNC B0 ;  /* 0x0000000000007941 */ /* 0x000fea0003800000 */
.L_x_168:
        /* <DEDUP_REMOVED lines=13> */
.L_x_171:
[----:B------:R-:W-:Y:S05]  /*6a30*/  BSYNC B0 ;  /* 0x0000000000007941 */ /* 0x000fea0003800000 */
.L_x_170:
        /* <DEDUP_REMOVED lines=8> */
[----:B------:R-:W-:-:S04]  /*6ac0*/  IADD3 R18, P5, R18, UR5, RZ ;  /* 0x0000000512127c10 */ /* 0x000fc8000ffbe0ff */
[----:B------:R-:W-:Y:S02]  /*6ad0*/  IADD3.X R19, R19, UR4, RZ, P5, !PT ;  /* 0x0000000413137c10 */ /* 0x000fe4000affe4ff */
[----:B------:R-:W-:-:S13]  /*6ae0*/  ISETP.GT.AND P5, PT, R0, 0x80, P0 ;  /* 0x000000800000780c */ /* 0x000fda00007a4270 */
[----:B------:R-:W-:Y:S05]  /*6af0*/  @!P5 BRA `(.L_x_173) ;  /* 0x000000000004d947 */ /* 0x000fea0003800000 */
[----:B------:R3:W5:Y:S02]  /*6b00*/  LDG.E.LTC128B.U16 R20, desc[UR14][R18.64] ;  /* 0x0000000e12147981 */ /* 0x000764000c1e1520 */
.L_x_173:
[----:B------:R-:W-:Y:S05]  /*6b10*/  BSYNC B0 ;  /* 0x0000000000007941 */ /* 0x000fea0003800000 */
.L_x_172:
        /* <DEDUP_REMOVED lines=13> */
.L_x_175:
[----:B------:R-:W-:Y:S05]  /*6bf0*/  BSYNC B0 ;  /* 0x0000000000007941 */ /* 0x000fea0003800000 */
.L_x_174:
        /* <DEDUP_REMOVED lines=9> */
[----:B---3--:R-:W-:Y:S02]  /*6c90*/  IADD3.X R13, R23, UR4, RZ, P5, !PT ;  /* 0x00000004170d7c10 */ /* 0x008fe4000affe4ff */
[----:B------:R-:W-:-:S13]  /*6ca0*/  ISETP.GT.AND P5, PT, R0, 0x88, P0 ;  /* 0x000000880000780c */ /* 0x000fda00007a4270 */
[----:B------:R-:W-:Y:S05]  /*6cb0*/  @!P5 BRA `(.L_x_177) ;  /* 0x000000000004d947 */ /* 0x000fea0003800000 */
[----:B------:R3:W5:Y:S02]  /*6cc0*/  LDG.E.LTC128B.U16 R20, desc[UR14][R12.64] ;  /* 0x0000000e0c147981 */ /* 0x000764000c1e1520 */
.L_x_177:
[----:B------:R-:W-:Y:S05]  /*6cd0*/  BSYNC B0 ;  /* 0x0000000000007941 */ /* 0x000fea0003800000 */
.L_x_176:
        /* <DEDUP_REMOVED lines=15> */
.L_x_179:
[----:B------:R-:W-:Y:S05]  /*6dd0*/  BSYNC B0 ;  /* 0x0000000000007941 */ /* 0x000fea0003800000 */
.L_x_178:
        /* <DEDUP_REMOVED lines=11> */
[----:B-1----:R-:W-:-:S04]  /*6e90*/  IADD3 R22, P6, R4, UR21, RZ ;  /* 0x0000001504167c10 */ /* 0x002fc8000ffde0ff */
[----:B------:R-:W-:-:S05]  /*6ea0*/  IADD3.X R23, R5, UR4, RZ, P6, !PT ;  /* 0x0000000405177c10 */ /* 0x000fca000b7fe4ff */
[----:B------:R3:W5:Y:S04]  /*6eb0*/  LDG.E.LTC128B.U16 R20, desc[UR14][R22.64] ;  /* 0x0000000e16147981 */ /* 0x000768000c1e1520 */
.L_x_181:
[----:B------:R-:W-:Y:S05]  /*6ec0*/  BSYNC B0 ;  /* 0x0000000000007941 */ /* 0x000fea0003800000 */
.L_x_180:
[----:B-1-3-5:R-:W-:Y:S01]  /*6ed0*/  HADD2.F32 R23, -RZ, R20.H0_H0 ;  /* 0x20000014ff177230 */ /* 0x02afe20000004100 */
[----:B------:R-:W-:Y:S01]  /*6ee0*/  ISETP.GT.AND P6, PT, R10, RZ, PT ;  /* 0x000000ff0a00720c */ /* 0x000fe20003fc4270 */
[----:B------:R-:W-:Y:S03]  /*6ef0*/  BSSY B0, `(.L_x_182) ;  /* 0x000000e000007945 */ /* 0x000fe60003800000 */
[----:B------:R-:W-:-:S04]  /*6f00*/  FMUL R16, R23, R14 ;  /* 0x0000000e17107220 */ /* 0x000fc80000400000 */
[----:B------:R-:W-:-:S05]  /*6f10*/  FFMA R16, R25, R11, R16 ;  /* 0x0000000b19107223 */ /* 0x000fca0000000010 */
[----:B------:R-:W-:-:S04]  /*6f20*/  F2FP.F16.F32.PACK_AB R16, RZ, R16 ;  /* 0x00000010ff10723e */ /* 0x000fc800000000ff */
[----:B------:R-:W-:Y:S02]  /*6f30*/  PRMT R23, R16, 0x7610, R23 ;  /* 0x0000761010177816 */ /* 0x000fe40000000017 */
[----:B------:R-:W-:-:S03]  /*6f40*/  PRMT R16, R20, 0x7610, R16 ;  /* 0x0000761014107816 */ /* 0x000fc60000000010 */
[----:B------:R1:W-:Y:S01]  /*6f50*/  @P5 STG.E.U16 desc[UR14][R60.64], R23 ;  /* 0x000000173c005986 */ /* 0x0003e2000c10150e */
[----:B------:R-:W-:-:S05]  /*6f60*/  IADD3 R22, P5, R6, R17, RZ ;  /* 0x0000001106167210 */ /* 0x000fca0007fbe0ff */
[----:B-1----:R-:W-:Y:S01]  /*6f70*/  IMAD.X R23, R7, 0x1, R21, P5 ;  /* 0x0000000107177824 */ /* 0x002fe200028e0615 */
[----:B------:R-:W-:-:S13]  /*6f80*/  ISETP.GT.AND P5, PT, R0, 0xc8, P6 ;  /* 0x000000c80000780c */ /* 0x000fda00037a4270 */
[----:B------:R-:W-:Y:S05]  /*6f90*/  @!P5 BRA `(.L_x_183) ;  /* 0x00000000000cd947 */ /* 0x000fea0003800000 */
[----:B------:R-:W-:-:S04]  /*6fa0*/  IADD3 R16, P6, R8, UR22, RZ ;  /* 0x0000001608107c10 */ /* 0x000fc8000ffde0ff */
[----:B------:R-:W-:-:S05]  /*6fb0*/  IADD3.X R17, R9, UR4, RZ, P6, !PT ;  /* 0x0000000409117c10 */ /* 0x000fca000b7fe4ff */
[----:B------:R1:W5:Y:S04]  /*6fc0*/  LDG.E.LTC128B.U16 R16, desc[UR14][R16.64] ;  /* 0x0000000e10107981 */ /* 0x000368000c1e1520 */
.L_x_183:
[----:B------:R-:W-:Y:S05]  /*6fd0*/  BSYNC B0 ;  /* 0x0000000000007941 */ /* 0x000fea0003800000 */
.L_x_182:
[----:B-1---5:R-:W-:Y:S01]  /*6fe0*/  HADD2.F32 R17, -RZ, R16.H0_H0 ;  /* 0x20000010ff117230 */ /* 0x022fe20000004100 */
        /* <DEDUP_REMOVED lines=9> */
[----:B-1----:R-:W-:Y:S05]  /*7080*/  @!P5 BRA `(.L_x_185) ;  /* 0x00000000000cd947 */ /* 0x002fea0003800000 */
[----:B------:R-:W-:-:S04]  /*7090*/  IADD3 R16, P6, R8, UR21, RZ ;  /* 0x0000001508107c10 */ /* 0x000fc8000ffde0ff */
[----:B------:R-:W-:-:S05]  /*70a0*/  IADD3.X R17, R9, UR4, RZ, P6, !PT ;  /* 0x0000000409117c10 */ /* 0x000fca000b7fe4ff */
[----:B------:R1:W5:Y:S04]  /*70b0*/  LDG.E.LTC128B.U16 R16, desc[UR14][R16.64] ;  /* 0x0000000e10107981 */ /* 0x000368000c1e1520 */
.L_x_185:
[----:B------:R-:W-:Y:S05]  /*70c0*/  BSYNC B0 ;  /* 0x0000000000007941 */ /* 0x000fea0003800000 */
.L_x_184:
        /* <DEDUP_REMOVED lines=12> */
[----:B-1----:R-:W-:-:S05]  /*7190*/  IADD3.X R17, R5, UR4, RZ, P6, !PT ;  /* 0x0000000405117c10 */ /* 0x002fca000b7fe4ff */
[----:B------:R3:W5:Y:S04]  /*71a0*/  LDG.E.LTC128B.U16 R16, desc[UR14][R16.64] ;  /* 0x0000000e10107981 */ /* 0x000768000c1e1520 */
.L_x_187:
[----:B------:R-:W-:Y:S05]  /*71b0*/  BSYNC B0 ;  /* 0x0000000000007941 */ /* 0x000fea0003800000 */
.L_x_186:
[----:B-----5:R-:W-:Y:S01]  /*71c0*/  HADD2.F32 R15, -RZ, R16.H0_H0 ;  /* 0x20000010ff0f7230 */ /* 0x020fe20000004100 */
[----:B------:R-:W-:Y:S01]  /*71d0*/  ISETP.GT.AND P6, PT, R10, 0x9, PT ;  /* 0x000000090a00780c */ /* 0x000fe20003fc4270 */
[----:B------:R-:W-:Y:S03]  /*71e0*/  BSSY B0, `(.L_x_188) ;  /* 0x000000e000007945 */ /* 0x000fe60003800000 */
[----:B------:R-:W-:-:S04]  /*71f0*/  FMUL R15, R15, R14 ;  /* 0x0000000e0f0f7220 */ /* 0x000fc80000400000 */
[----:B------:R-:W-:-:S05]  /*7200*/  FFMA R15, R28, R11, R15 ;  /* 0x0000000b1c0f7223 */ /* 0x000fca000000000f */
[----:B------:R-:W-:-:S04]  /*7210*/  F2FP.F16.F32.PACK_AB R15, RZ, R15 ;  /* 0x0000000fff0f723e */ /* 0x000fc800000000ff */
[----:B-1-3--:R-:W-:Y:S02]  /*7220*/  PRMT R17, R15, 0x7610, R17 ;  /* 0x000076100f117816 */ /* 0x00afe40000000011 */
[----:B------:R-:W-:-:S03]  /*7230*/  PRMT R15, R16, 0x7610, R15 ;  /* 0x00007610100f7816 */ /* 0x000fc6000000000f */
        /* <DEDUP_REMOVED lines=8> */
.L_x_189:
[----:B------:R-:W-:Y:S05]  /*72c0*/  BSYNC B0 ;  /* 0x0000000000007941 */ /* 0x000fea0003800000 */
.L_x_188:
[----:B-1---5:R-:W-:Y:S01]  /*72d0*/  HADD2.F32 R13, -RZ, R15.H0_H0 ;  /* 0x2000000fff0d7230 */ /* 0x022fe20000004100 */
[----:B------:R-:W-:Y:S01]  /*72e0*/  ISETP.GT.AND P6, PT, R10, 0x8, PT ;  /* 0x000000080a00780c */ /* 0x000fe20003fc4270 */
        /* <DEDUP_REMOVED lines=14> */
.L_x_191:
[----:B------:R-:W-:Y:S05]  /*73d0*/  BSYNC B0 ;  /* 0x0000000000007941 */ /* 0x000fea0003800000 */
.L_x_190:
        /* <DEDUP_REMOVED lines=14> */
.L_x_193:
[----:B------:R-:W-:Y:S05]  /*74c0*/  BSYNC B0 ;  /* 0x0000000000007941 */ /* 0x000fea0003800000 */
.L_x_192:
        /* <DEDUP_REMOVED lines=14> */
.L_x_195:
[----:B------:R-:W-:Y:S05]  /*75b0*/  BSYNC B0 ;  /* 0x0000000000007941 */ /* 0x000fea0003800000 */
.L_x_194:
        /* <DEDUP_REMOVED lines=14> */
.L_x_197:
[----:B------:R-:W-:Y:S05]  /*76a0*/  BSYNC B0 ;  /* 0x0000000000007941 */ /* 0x000fea0003800000 */
.L_x_196:
[----:B-1---5:R-:W-:Y:S01]  /*76b0*/  HADD2.F32 R13, -RZ, R12.H0_H0 ;  /* 0x2000000cff0d7230 */ /* 0x022fe20000004100 */
[----:B------:R-:W-:Y:S01]  /*76c0*/  ISETP.GT.AND P6, PT, R10, 0x10, PT ;  /* 0x000000100a00780c */ /* 0x000fe20003fc4270 */
        /* <DEDUP_REMOVED lines=13> */
.L_x_199:
[----:B------:R-:W-:Y:S05]  /*77a0*/  BSYNC B0 ;  /* 0x0000000000007941 */ /* 0x000fea0003800000 */
.L_x_198:
        /* <DEDUP_REMOVED lines=14> */
.L_x_201:
[----:B------:R-:W-:Y:S05]  /*7890*/  BSYNC B0 ;  /* 0x0000000000007941 */ /* 0x000fea0003800000 */
.L_x_200:
        /* <DEDUP_REMOVED lines=14> */
.L_x_203:
[----:B------:R-:W-:Y:S05]  /*7980*/  BSYNC B0 ;  /* 0x0000000000007941 */ /* 0x000fea0003800000 */
.L_x_202:
        /* <DEDUP_REMOVED lines=14> */
.L_x_205:
[----:B------:R-:W-:Y:S05]  /*7a70*/  BSYNC B0 ;  /* 0x0000000000007941 */ /* 0x000fea0003800000 */
.L_x_204:
        /* <DEDUP_REMOVED lines=15> */
.L_x_207:
[----:B------:R-:W-:Y:S05]  /*7b70*/  BSYNC B0 ;  /* 0x0000000000007941 */ /* 0x000fea0003800000 */
.L_x_206:
        /* <DEDUP_REMOVED lines=14> */
.L_x_209:
[----:B------:R-:W-:Y:S05]  /*7c60*/  BSYNC B0 ;  /* 0x0000000000007941 */ /* 0x000fea0003800000 */
.L_x_208:
        /* <DEDUP_REMOVED lines=15> */
.L_x_211:
[----:B------:R-:W-:Y:S05]  /*7d60*/  BSYNC B0 ;  /* 0x0000000000007941 */ /* 0x000fea0003800000 */
.L_x_210:
        /* <DEDUP_REMOVED lines=14> */
.L_x_213:
[----:B------:R-:W-:Y:S05]  /*7e50*/  BSYNC B0 ;  /* 0x0000000000007941 */ /* 0x000fea0003800000 */
.L_x_212:
[----:B-1---5:R-:W-:Y:S01]  /*7e60*/  HADD2.F32 R13, -RZ, R12.H0_H0 ;  /* 0x2000000cff0d7230 */ /* 0x022fe20000004100 */
[----:B------:R-:W-:Y:S01]  /*7e70*/  ISETP.GT.AND P6, PT, R10, 0x20, PT ;  /* 0x000000200a00780c */ /* 0x000fe20003fc4270 */
[----:B------:R-:W-:Y:S03]  /*7e80*/  BSSY B0, `(.L_x_214) ;  /* 0x000000a000007945 */ /* 0x000fe60003800000 */
[----:B------:R-:W-:-:S04]  /*7e90*/  FMUL R20, R13, R14 ;  /* 0x0000000e0d147220 */ /* 0x000fc80000400000 */
[----:B------:R-:W-:-:S05]  /*7ea0*/  FFMA R20, R41, R11, R20 ;  /* 0x0000000b29147223 */ /* 0x000fca0000000014 */
[----:B------:R-:W-:-:S05]  /*7eb0*/  F2FP.F16.F32.PACK_AB R20, RZ, R20 ;  /* 0x00000014ff14723e */ /* 0x000fca00000000ff */
[----:B------:R1:W-:Y:S01]  /*7ec0*/  @P5 STG.E.U16 desc[UR14][R24.64], R20 ;  /* 0x0000001418005986 */ /* 0x0003e2000c10150e */
[----:B------:R-:W-:-:S13]  /*7ed0*/  ISETP.GT.AND P5, PT, R0, 0xc8, P6 ;  /* 0x000000c80000780c */ /* 0x000fda00037a4270 */
[----:B-1----:R-:W-:Y:S05]  /*7ee0*/  @!P5 BRA `(.L_x_215) ;  /* 0x00000000000cd947 */ /* 0x002fea0003800000 */
[----:B------:R-:W-:-:S04]  /*7ef0*/  IADD3 R12, P6, R8, UR12, RZ ;  /* 0x0000000c080c7c10 */ /* 0x000fc8000ffde0ff */
[----:B------:R-:W-:-:S05]  /*7f00*/  IADD3.X R13, R9, UR4, RZ, P6, !PT ;  /* 0x00000004090d7c10 */ /* 0x000fca000b7fe4ff */
[----:B------:R1:W5:Y:S04]  /*7f10*/  LDG.E.LTC128B.U16 R12, desc[UR14][R12.64] ;  /* 0x0000000e0c0c7981 */ /* 0x000368000c1e1520 */
.L_x_215:
[----:B------:R-:W-:Y:S05]  /*7f20*/  BSYNC B0 ;  /* 0x0000000000007941 */ /* 0x000fea0003800000 */
.L_x_214:
        /* <DEDUP_REMOVED lines=12> */
.L_x_217:
[----:B------:R-:W-:Y:S05]  /*7ff0*/  BSYNC B0 ;  /* 0x0000000000007941 */ /* 0x000fea0003800000 */
.L_x_216:
        /* <DEDUP_REMOVED lines=15> */
.L_x_219:
[----:B------:R-:W-:Y:S05]  /*80f0*/  BSYNC B0 ;  /* 0x0000000000007941 */ /* 0x000fea0003800000 */
.L_x_218:
[----:B-1---5:R-:W-:Y:S01]  /*8100*/  HADD2.F32 R13, -RZ, R12.H0_H0 ;  /* 0x2000000cff0d7230 */ /* 0x022fe20000004100 */
        /* <DEDUP_REMOVED lines=12> */
.L_x_221:
[----:B------:R-:W-:Y:S05]  /*81d0*/  BSYNC B0 ;  /* 0x0000000000007941 */ /* 0x000fea0003800000 */
.L_x_220:
[----:B-1---5:R-:W-:Y:S01]  /*81e0*/  HADD2.F32 R13, -RZ, R12.H0_H0 ;  /* 0x2000000cff0d7230 */ /* 0x022fe20000004100 */
[----:B------:R-:W-:Y:S01]  /*81f0*/  ISETP.GT.AND P6, PT, R10, 0x28, PT ;  /* 0x000000280a00780c */ /* 0x000fe20003fc4270 */
[----:B------:R-:W-:Y:S03]  /*8200*/  BSSY B0, `(.L_x_222) ;  /* 0x000000c000007945 */ /* 0x000fe60003800000 */
[----:B------:R-:W-:Y:S01]  /*8210*/  FMUL R10, R13, R14 ;  /* 0x0000000e0d0a7220 */ /* 0x000fe20000400000 */
[----:B------:R-:W-:-:S03]  /*8220*/  ISETP.GT.AND P6, PT, R0, 0xc8, P6 ;  /* 0x000000c80000780c */ /* 0x000fc600037c4270 */
[----:B------:R-:W-:-:S05]  /*8230*/  FFMA R10, R45, R11, R10 ;  /* 0x0000000b2d0a7223 */ /* 0x000fca000000000a */
[----:B------:R-:W-:-:S04]  /*8240*/  F2FP.F16.F32.PACK_AB R10, RZ, R10 ;  /* 0x0000000aff0a723e */ /* 0x000fc800000000ff */
[----:B------:R-:W-:Y:S02]  /*8250*/  PRMT R13, R10, 0x7610, R13 ;  /* 0x000076100a0d7816 */ /* 0x000fe4000000000d */
[----:B------:R-:W-:-:S03]  /*8260*/  PRMT R10, R12, 0x7610, R10 ;  /* 0x000076100c0a7816 */ /* 0x000fc6000000000a */
[----:B------:R1:W-:Y:S01]  /*8270*/  @P5 STG.E.U16 desc[UR14][R18.64], R13 ;  /* 0x0000000d12005986 */ /* 0x0003e2000c10150e */
[----:B------:R-:W-:Y:S05]  /*8280*/  @!P6 BRA `(.L_x_223) ;  /* 0x00000000000ce947 */ /* 0x000fea0003800000 */
[----:B------:R-:W-:-:S04]  /*8290*/  IADD3 R12, P5, R8, UR10, RZ ;  /* 0x0000000a080c7c10 */ /* 0x000fc8000ffbe0ff */
[----:B-1----:R-:W-:-:S05]  /*82a0*/  IADD3.X R13, R9, UR4, RZ, P5, !PT ;  /* 0x00000004090d7c10 */ /* 0x002fca000affe4ff */
[----:B------:R3:W5:Y:S04]  /*82b0*/  LDG.E.LTC128B.U16 R10, desc[UR14][R12.64] ;  /* 0x0000000e0c0a7981 */ /* 0x000768000c1e1520 */
.L_x_223:
[----:B------:R-:W-:Y:S05]  /*82c0*/  BSYNC B0 ;  /* 0x0000000000007941 */ /* 0x000fea0003800000 */
.L_x_222:
[----:B-1-3-5:R-:W-:Y:S01]  /*82d0*/  HADD2.F32 R13, -RZ, R10.H0_H0 ;  /* 0x2000000aff0d7230 */ /* 0x02afe20000004100 */
[----:B------:R-:W-:Y:S01]  /*82e0*/  IADD3 R12, P5, R6, R101, RZ ;  /* 0x00000065060c7210 */ /* 0x000fe20007fbe0ff */
[----:B------:R-:W-:Y:S01]  /*82f0*/  BSSY B0, `(.L_x_224) ;  /* 0x000000b000007945 */ /* 0x000fe20003800000 */
[----:B------:R-:W-:Y:S02]  /*8300*/  ISETP.GT.AND P4, PT, R0, 0xc8, P4 ;  /* 0x000000c80000780c */ /* 0x000fe40002784270 */
[----:B------:R-:W-:-:S04]  /*8310*/  FMUL R13, R13, R14 ;  /* 0x0000000e0d0d7220 */ /* 0x000fc80000400000 */
[----:B------:R-:W-:-:S05]  /*8320*/  FFMA R13, R46, R11, R13 ;  /* 0x0000000b2e0d7223 */ /* 0x000fca000000000d */
[----:B------:R-:W-:Y:S01]  /*8330*/  F2FP.F16.F32.PACK_AB R15, RZ, R13 ;  /* 0x0000000dff0f723e */ /* 0x000fe200000000ff */
[----:B------:R-:W-:-:S05]  /*8340*/  IMAD.X R13, R7, 0x1, R21, P5 ;  /* 0x00000001070d7824 */ /* 0x000fca00028e0615 */
[----:B------:R1:W-:Y:S01]  /*8350*/  @P6 STG.E.U16 desc[UR14][R12.64], R15 ;  /* 0x0000000f0c006986 */ /* 0x0003e2000c10150e */
[----:B------:R-:W-:Y:S05]  /*8360*/  @!P4 BRA `(.L_x_225) ;  /* 0x00000000000cc947 */ /* 0x000fea0003800000 */
[----:B-1----:R-:W-:-:S04]  /*8370*/  IADD3 R12, P5, R8, UR9, RZ ;  /* 0x00000009080c7c10 */ /* 0x002fc8000ffbe0ff */
[----:B------:R-:W-:-:S05]  /*8380*/  IADD3.X R13, R9, UR4, RZ, P5, !PT ;  /* 0x00000004090d7c10 */ /* 0x000fca000affe4ff */
[----:B------:R3:W5:Y:S04]  /*8390*/  LDG.E.LTC128B.U16 R10, desc[UR14][R12.64] ;  /* 0x0000000e0c0a7981 */ /* 0x000768000c1e1520 */
.L_x_225:
[----:B------:R-:W-:Y:S05]  /*83a0*/  BSYNC B0 ;  /* 0x0000000000007941 */ /* 0x000fea0003800000 */
.L_x_224:
[----:B-1-3-5:R-:W-:Y:S01]  /*83b0*/  HADD2.F32 R13, -RZ, R10.H0_H0 ;  /* 0x2000000aff0d7230 */ /* 0x02afe20000004100 */
[----:B------:R-:W-:Y:S01]  /*83c0*/  ISETP.GT.AND P5, PT, R0, 0xc0, P3 ;  /* 0x000000c00000780c */ /* 0x000fe20001fa4270 */
[----:B------:R-:W-:Y:S03]  /*83d0*/  BSSY B0, `(.L_x_226) ;  /* 0x000000b000007945 */ /* 0x000fe60003800000 */
[----:B------:R-:W-:-:S04]  /*83e0*/  FMUL R12, R13, R14 ;  /* 0x0000000e0d0c7220 */ /* 0x000fc80000400000 */
[----:B------:R-:W-:Y:S01]  /*83f0*/  FFMA R47, R47, R11, R12 ;  /* 0x0000000b2f2f7223 */ /* 0x000fe2000000000c */
[----:B------:R-:W-:-:S04]  /*8400*/  IADD3 R12, P6, R6, R103, RZ ;  /* 0x00000067060c7210 */ /* 0x000fc80007fde0ff */
[----:B------:R-:W-:Y:S01]  /*8410*/  F2FP.F16.F32.PACK_AB R47, RZ, R47 ;  /* 0x0000002fff2f723e */ /* 0x000fe200000000ff */
[----:B------:R-:W-:-:S05]  /*8420*/  IMAD.X R13, R7, 0x1, R21, P6 ;  /* 0x00000001070d7824 */ /* 0x000fca00030e0615 */
[----:B------:R1:W-:Y:S01]  /*8430*/  @P4 STG.E.U16 desc[UR14][R12.64], R47 ;  /* 0x0000002f0c004986 */ /* 0x0003e2000c10150e */
[----:B------:R-:W-:Y:S05]  /*8440*/  @!P5 BRA `(.L_x_227) ;  /* 0x00000000000cd947 */ /* 0x000fea0003800000 */
[----:B-1----:R-:W-:-:S04]  /*8450*/  IADD3 R12, P4, R4, UR8, RZ ;  /* 0x00000008040c7c10 */ /* 0x002fc8000ff9e0ff */
[----:B------:R-:W-:-:S05]  /*8460*/  IADD3.X R13, R5, UR4, RZ, P4, !PT ;  /* 0x00000004050d7c10 */ /* 0x000fca000a7fe4ff */
[----:B------:R3:W5:Y:S04]  /*8470*/  LDG.E.LTC128B.U16 R10, desc[UR14][R12.64] ;  /* 0x0000000e0c0a7981 */ /* 0x000768000c1e1520 */
.L_x_227:
[----:B------:R-:W-:Y:S05]  /*8480*/  BSYNC B0 ;  /* 0x0000000000007941 */ /* 0x000fea0003800000 */
.L_x_226:
        /* <DEDUP_REMOVED lines=13> */
.L_x_229:
[----:B------:R-:W-:Y:S05]  /*8560*/  BSYNC B0 ;  /* 0x0000000000007941 */ /* 0x000fea0003800000 */
.L_x_228:
        /* <DEDUP_REMOVED lines=13> */
.L_x_231:
[----:B------:R-:W-:Y:S05]  /*8640*/  BSYNC B0 ;  /* 0x0000000000007941 */ /* 0x000fea0003800000 */
.L_x_230:
        /* <DEDUP_REMOVED lines=13> */
.L_x_233:
[----:B------:R-:W-:Y:S05]  /*8720*/  BSYNC B0 ;  /* 0x0000000000007941 */ /* 0x000fea0003800000 */
.L_x_232:
        /* <DEDUP_REMOVED lines=13> */
.L_x_235:
[----:B------:R-:W-:Y:S05]  /*8800*/  BSYNC B0 ;  /* 0x0000000000007941 */ /* 0x000fea0003800000 */
.L_x_234:
[----:B-1-3-5:R-:W-:Y:S01]  /*8810*/  HADD2.F32 R13, -RZ, R10.H0_H0 ;  /* 0x2000000aff0d7230 */ /* 0x02afe20000004100 */
[----:B------:R-:W-:Y:S01]  /*8820*/  IADD3 R12, P4, R2, R109, RZ ;  /* 0x0000006d020c7210 */ /* 0x000fe20007f9e0ff */
[----:B------:R-:W-:Y:S01]  /*8830*/  BSSY B0, `(.L_x_236) ;  /* 0x000000b000007945 */ /* 0x000fe20003800000 */
[----:B------:R-:W-:Y:S02]  /*8840*/  ISETP.GT.AND P2, PT, R0, 0xc0, P0 ;  /* 0x000000c00000780c */ /* 0x000fe40000744270 */
[----:B------:R-:W-:-:S04]  /*8850*/  FMUL R13, R13, R14 ;  /* 0x0000000e0d0d7220 */ /* 0x000fc80000400000 */
[----:B------:R-:W-:-:S05]  /*8860*/  FFMA R13, R52, R11, R13 ;  /* 0x0000000b340d7223 */ /* 0x000fca000000000d */
[----:B------:R-:W-:Y:S01]  /*8870*/  F2FP.F16.F32.PACK_AB R15, RZ, R13 ;  /* 0x0000000dff0f723e */ /* 0x000fe200000000ff */
[----:B------:R-:W-:Y:S01]  /*8880*/  IMAD.X R13, R3, 0x1, R21, P4 ;  /* 0x00000001030d7824 */ /* 0x000fe200020e0615 */
[----:B--2---:R-:W-:-:S04]  /*8890*/  IADD3 R4, P4, R4, UR5, RZ ;  /* 0x0000000504047c10 */ /* 0x004fc8000ff9e0ff */
[----:B------:R1:W-:Y:S01]  /*88a0*/  @P3 STG.E.U16 desc[UR14][R12.64], R15 ;  /* 0x0000000f0c003986 */ /* 0x0003e2000c10150e */
[----:B------:R-:W-:Y:S01]  /*88b0*/  IADD3.X R5, R5, UR4, RZ, P4, !PT ;  /* 0x0000000405057c10 */ /* 0x000fe2000a7fe4ff */
[----:B------:R-:W-:Y:S07]  /*88c0*/  @!P2 BRA `(.L_x_237) ;  /* 0x000000000004a947 */ /* 0x000fee0003800000 */
[----:B------:R2:W5:Y:S02]  /*88d0*/  LDG.E.LTC128B.U16 R10, desc[UR14][R4.64] ;  /* 0x0000000e040a7981 */ /* 0x000564000c1e1520 */
.L_x_237:
[----:B------:R-:W-:Y:S05]  /*88e0*/  BSYNC B0 ;  /* 0x0000000000007941 */ /* 0x000fea0003800000 */
.L_x_236:
[----:B--2--5:R-:W-:Y:S01]  /*88f0*/  HADD2.F32 R5, -RZ, R10.H0_H0 ;  /* 0x2000000aff057230 */ /* 0x024fe20000004100 */
[----:B------:R-:W-:Y:S01]  /*8900*/  IADD3 R2, P3, R2, R111, RZ ;  /* 0x0000006f02027210 */ /* 0x000fe20007f7e0ff */
[----:B------:R-:W-:Y:S01]  /*8910*/  BSSY B0, `(.L_x_238) ;  /* 0x000000b000007945 */ /* 0x000fe20003800000 */
[----:B------:R-:W-:Y:S02]  /*8920*/  ISETP.GT.AND P1, PT, R0, 0xc8, P1 ;  /* 0x000000c80000780c */ /* 0x000fe40000f24270 */
[----:B------:R-:W-:Y:S01]  /*8930*/  FMUL R4, R5, R14 ;  /* 0x0000000e05047220 */ /* 0x000fe20000400000 */
[----:B------:R-:W-:-:S03]  /*8940*/  IMAD.X R3, R3, 0x1, R21, P3 ;  /* 0x0000000103037824 */ /* 0x000fc600018e0615 */
[----:B------:R-:W-:-:S05]  /*8950*/  FFMA R4, R53, R11, R4 ;  /* 0x0000000b35047223 */ /* 0x000fca0000000004 */
[----:B------:R-:W-:-:S05]  /*8960*/  F2FP.F16.F32.PACK_AB R4, RZ, R4 ;  /* 0x00000004ff04723e */ /* 0x000fca00000000ff */
[----:B------:R2:W-:Y:S01]  /*8970*/  @P2 STG.E.U16 desc[UR14][R2.64], R4 ;  /* 0x0000000402002986 */ /* 0x0005e2000c10150e */
[----:B------:R-:W-:Y:S05]  /*8980*/  @!P1 BRA `(.L_x_239) ;  /* 0x00000000000c9947 */ /* 0x000fea0003800000 */
[----:B--2---:R-:W-:-:S04]  /*8990*/  IADD3 R2, P2, R8, UR6, RZ ;  /* 0x0000000608027c10 */ /* 0x004fc8000ff5e0ff */
[----:B------:R-:W-:-:S05]  /*89a0*/  IADD3.X R3, R9, UR4, RZ, P2, !PT ;  /* 0x0000000409037c10 */ /* 0x000fca00097fe4ff */
[----:B------:R3:W5:Y:S04]  /*89b0*/  LDG.E.LTC128B.U16 R10, desc[UR14][R2.64] ;  /* 0x0000000e020a7981 */ /* 0x000768000c1e1520 */
.L_x_239:
[----:B------:R-:W-:Y:S05]  /*89c0*/  BSYNC B0 ;  /* 0x0000000000007941 */ /* 0x000fea0003800000 */
.L_x_238:
[----:B--23-5:R-:W-:Y:S01]  /*89d0*/  HADD2.F32 R3, -RZ, R10.H0_H0 ;  /* 0x2000000aff037230 */ /* 0x02cfe20000004100 */
[----:B------:R-:W-:Y:S01]  /*89e0*/  IADD3 R2, P2, R6, R109, RZ ;  /* 0x0000006d06027210 */ /* 0x000fe20007f5e0ff */
[----:B------:R-:W-:Y:S01]  /*89f0*/  BSSY B0, `(.L_x_240) ;  /* 0x000000c000007945 */ /* 0x000fe20003800000 */
[----:B------:R-:W-:Y:S02]  /*8a00*/  ISETP.GT.AND P0, PT, R0, 0xc8, P0 ;  /* 0x000000c80000780c */ /* 0x000fe40000704270 */
[----:B------:R-:W-:-:S04]  /*8a10*/  FMUL R3, R3, R14 ;  /* 0x0000000e03037220 */ /* 0x000fc80000400000 */
[----:B------:R-:W-:-:S05]  /*8a20*/  FFMA R3, R54, R11, R3 ;  /* 0x0000000b36037223 */ /* 0x000fca0000000003 */
[----:B------:R-:W-:Y:S01]  /*8a30*/  F2FP.F16.F32.PACK_AB R5, RZ, R3 ;  /* 0x00000003ff05723e */ /* 0x000fe200000000ff */
[----:B------:R-:W-:Y:S01]  /*8a40*/  IMAD.X R3, R7, 0x1, R21, P2 ;  /* 0x0000000107037824 */ /* 0x000fe200010e0615 */
[----:B------:R-:W-:Y:S02]  /*8a50*/  IADD3 R4, P2, R8, UR5, RZ ;  /* 0x0000000508047c10 */ /* 0x000fe4000ff5e0ff */
[----:B------:R-:W-:Y:S02]  /*8a60*/  PRMT R0, R5, 0x7610, R0 ;  /* 0x0000761005007816 */ /* 0x000fe40000000000 */
[----:B------:R-:W-:-:S03]  /*8a70*/  IADD3.X R5, R9, UR4, RZ, P2, !PT ;  /* 0x0000000409057c10 */ /* 0x000fc600097fe4ff */
[----:B------:R2:W-:Y:S01]  /*8a80*/  @P1 STG.E.U16 desc[UR14][R2.64], R0 ;  /* 0x0000000002001986 */ /* 0x0005e2000c10150e */
[----:B------:R-:W-:Y:S05]  /*8a90*/  @!P0 BRA `(.L_x_241) ;  /* 0x0000000000048947 */ /* 0x000fea0003800000 */
[----:B------:R3:W5:Y:S02]  /*8aa0*/  LDG.E.LTC128B.U16 R10, desc[UR14][R4.64] ;  /* 0x0000000e040a7981 */ /* 0x000764000c1e1520 */
.L_x_241:
[----:B------:R-:W-:Y:S05]  /*8ab0*/  BSYNC B0 ;  /* 0x0000000000007941 */ /* 0x000fea0003800000 */
.L_x_240:
[----:B--2--5:R-:W-:Y:S01]  /*8ac0*/  HADD2.F32 R3, -RZ, R10.H0_H0 ;  /* 0x2000000aff037230 */ /* 0x024fe20000004100 */
[----:B------:R-:W-:-:S04]  /*8ad0*/  IADD3 R2, P1, R6, R111, RZ ;  /* 0x0000006f06027210 */ /* 0x000fc80007f3e0ff */
[----:B------:R-:W-:-:S04]  /*8ae0*/  FMUL R14, R3, R14 ;  /* 0x0000000e030e7220 */ /* 0x000fc80000400000 */
[----:B------:R-:W-:Y:S01]  /*8af0*/  FFMA R14, R55, R11, R14 ;  /* 0x0000000b370e7223 */ /* 0x000fe2000000000e */
[----:B------:R-:W-:Y:S06]  /*8b00*/  @!P0 EXIT ;  /* 0x000000000000894d */ /* 0x000fec0003800000 */
[----:B------:R-:W-:Y:S01]  /*8b10*/  F2FP.F16.F32.PACK_AB R14, RZ, R14 ;  /* 0x0000000eff0e723e */ /* 0x000fe200000000ff */
[----:B------:R-:W-:-:S05]  /*8b20*/  IMAD.X R3, R7, 0x1, R21, P1 ;  /* 0x0000000107037824 */ /* 0x000fca00008e0615 */
[----:B------:R-:W-:Y:S01]  /*8b30*/  STG.E.U16 desc[UR14][R2.64], R14 ;  /* 0x0000000e02007986 */ /* 0x000fe2000c10150e */
[----:B------:R-:W-:Y:S05]  /*8b40*/  EXIT ;  /* 0x000000000000794d */ /* 0x000fea0003800000 */
.L_x_21:
[----:B------:R-:W-:Y:S01]  /*8b50*/  ULDC.64 UR4, c[0x0][0x5c8] ;  /* 0x0001720000047ab9 */ /* 0x000fe20000000a00 */
[-C--:B------:R-:W-:Y:S01]  /*8b60*/  FMUL R120, R120, R11.reuse ;  /* 0x0000000b78787220 */ /* 0x080fe20000400000 */
[----:B------:R-:W-:Y:S01]  /*8b70*/  LEA R2, P1, R18, UR4, 0x1 ;  /* 0x0000000412027c11 */ /* 0x000fe2000f8208ff */
[-C--:B------:R-:W-:Y:S01]  /*8b80*/  FMUL R121, R121, R11.reuse ;  /* 0x0000000b79797220 */ /* 0x080fe20000400000 */
[----:B------:R-:W-:Y:S01]  /*8b90*/  ISETP.GT.AND P4, PT, R10, 0x1, PT ;  /* 0x000000010a00780c */ /* 0x000fe20003f84270 */
[-C--:B------:R-:W-:Y:S01]  /*8ba0*/  FMUL R122, R122, R11.reuse ;  /* 0x0000000b7a7a7220 */ /* 0x080fe20000400000 */
[----:B------:R-:W-:Y:S01]  /*8bb0*/  F2FP.F16.F32.PACK_AB R120, RZ, R120 ;  /* 0x00000078ff78723e */ /* 0x000fe200000000ff */
[-C--:B------:R-:W-:Y:S01]  /*8bc0*/  FMUL R123, R123, R11.reuse ;  /* 0x0000000b7b7b7220 */ /* 0x080fe20000400000 */
[----:B------:R-:W-:Y:S01]  /*8bd0*/  LEA.HI.X R3, R18, UR5, R21, 0x1, P1 ;  /* 0x0000000512037c11 */ /* 0x000fe200088f0c15 */
[-C--:B------:R-:W-:Y:S01]  /*8be0*/  FMUL R124, R124, R11.reuse ;  /* 0x0000000b7c7c7220 */ /* 0x080fe20000400000 */
[----:B------:R-:W-:Y:S01]  /*8bf0*/  ISETP.GT.AND P2, PT, R10, RZ, PT ;  /* 0x000000ff0a00720c */ /* 0x000fe20003f44270 */
[-C--:B------:R-:W-:Y:S01]  /*8c00*/  FMUL R125, R125, R11.reuse ;  /* 0x0000000b7d7d7220 */ /* 0x080fe20000400000 */
[C---:B------:R-:W-:Y:S01]  /*8c10*/  ISETP.GT.AND P1, PT, R0.reuse, RZ, P4 ;  /* 0x000000ff0000720c */ /* 0x040fe20002724270 */
[----:B------:R-:W-:Y:S01]  /*8c20*/  @P0 STG.E.U16 desc[UR14][R2.64], R120 ;  /* 0x0000007802000986 */ /* 0x000fe2000c10150e */
[----:B------:R-:W-:Y:S01]  /*8c30*/  ISETP.GT.AND P2, PT, R0, 0x8, P2 ;  /* 0x000000080000780c */ /* 0x000fe20001744270 */
[-C--:B------:R-:W-:Y:S01]  /*8c40*/  FMUL R126, R126, R11.reuse ;  /* 0x0000000b7e7e7220 */ /* 0x080fe20000400000 */
[----:B------:R-:W-:Y:S01]  /*8c50*/  ISETP.GT.AND P0, PT, R0, 0x8, P4 ;  /* 0x000000080000780c */ /* 0x000fe20002704270 */
[-C--:B------:R-:W-:Y:S01]  /*8c60*/  FMUL R127, R127, R11.reuse ;  /* 0x0000000b7f7f7220 */ /* 0x080fe20000400000 */
[----:B------:R-:W-:Y:S01]  /*8c70*/  SHF.L.U64.HI R15, R16, 0x1, R15 ;  /* 0x00000001100f7819 */ /* 0x000fe2000001020f */
[-C--:B------:R-:W-:Y:S01]  /*8c80*/  FMUL R128, R128, R11.reuse ;  /* 0x0000000b80807220 */ /* 0x080fe20000400000 */
[----:B------:R-:W-:Y:S01]  /*8c90*/  LEA R4, P3, R16, R2, 0x1 ;  /* 0x0000000210047211 */ /* 0x000fe200078608ff */
[----:B------:R-:W-:Y:S01]  /*8ca0*/  FMUL R129, R129, R11 ;  /* 0x0000000b81817220 */ /* 0x000fe20000400000 */
[----:B------:R-:W-:Y:S01]  /*8cb0*/  F2FP.F16.F32.PACK_AB R121, RZ, R121 ;  /* 0x00000079ff79723e */ /* 0x000fe200000000ff */
[----:B------:R-:W-:Y:S01]  /*8cc0*/  FMUL R130, R130, R11 ;  /* 0x0000000b82827220 */ /* 0x000fe20000400000 */
[----:B------:R-:W-:Y:S01]  /*8cd0*/  F2FP.F16.F32.PACK_AB R122, RZ, R122 ;  /* 0x0000007aff7a723e */ /* 0x000fe200000000ff */
[----:B------:R-:W-:Y:S01]  /*8ce0*/  IMAD.X R5, R15, 0x1, R3, P3 ;  /* 0x000000010f057824 */ /* 0x000fe200018e0603 */
[----:B------:R-:W-:Y:S01]  /*8cf0*/  F2FP.F16.F32.PACK_AB R123, RZ, R123 ;  /* 0x0000007bff7b723e */ /* 0x000fe200000000ff */
[----:B------:R-:W-:Y:S01]  /*8d00*/  @P1 STG.E.U16 desc[UR14][R2.64+0x2], R121 ;  /* 0x0000027902001986 */ /* 0x000fe2000c10150e */
[C---:B------:R-:W-:Y:S01]  /*8d10*/  ISETP.GT.AND P5, PT, R10.reuse, 0x8, PT ;  /* 0x000000080a00780c */ /* 0x040fe20003fa4270 */
[-C--:B------:R-:W-:Y:S01]  /*8d20*/  FMUL R131, R131, R11.reuse ;  /* 0x0000000b83837220 */ /* 0x080fe20000400000 */
[----:B------:R-:W-:Y:S01]  /*8d30*/  ISETP.GT.AND P4, PT, R10, 0x9, PT ;  /* 0x000000090a00780c */ /* 0x000fe20003f84270 */
[----:B------:R-:W-:Y:S01]  /*8d40*/  @P2 STG.E.U16 desc[UR14][R4.64], R122 ;  /* 0x0000007a04002986 */ /* 0x000fe2000c10150e */
[----:B------:R-:W-:Y:S01]  /*8d50*/  ISETP.GT.AND P1, PT, R0, RZ, P5 ;  /* 0x000000ff0000720c */ /* 0x000fe20002f24270 */
[----:B------:R-:W-:Y:S01]  /*8d60*/  IMAD.SHL.U32 R9, R12, 0x80, RZ ;  /* 0x000000800c097824 */ /* 0x000fe200078e00ff */
[C---:B------:R-:W-:Y:S01]  /*8d70*/  ISETP.GT.AND P2, PT, R0.reuse, RZ, P4 ;  /* 0x000000ff0000720c */ /* 0x040fe20002744270 */
[----:B------:R-:W-:Y:S01]  /*8d80*/  @P0 STG.E.U16 desc[UR14][R4.64+0x2], R123 ;  /* 0x0000027b04000986 */ /* 0x000fe2000c10150e */
[----:B------:R-:W-:Y:S01]  /*8d90*/  ISETP.GT.AND P0, PT, R0, 0x8, P5 ;  /* 0x000000080000780c */ /* 0x000fe20002f04270 */
[-C--:B------:R-:W-:Y:S01]  /*8da0*/  FMUL R132, R132, R11.reuse ;  /* 0x0000000b84847220 */ /* 0x080fe20000400000 */
[----:B------:R-:W-:Y:S01]  /*8db0*/  F2FP.F16.F32.PACK_AB R124, RZ, R124 ;  /* 0x0000007cff7c723e */ /* 0x000fe200000000ff */
[----:B------:R-:W-:Y:S01]  /*8dc0*/  FMUL R133, R133, R11 ;  /* 0x0000000b85857220 */ /* 0x000fe20000400000 */
[----:B------:R-:W-:Y:S01]  /*8dd0*/  F2FP.F16.F32.PACK_AB R125, RZ, R125 ;  /* 0x0000007dff7d723e */ /* 0x000fe200000000ff */
[-C--:B------:R-:W-:Y:S01]  /*8de0*/  FMUL R134, R134, R11.reuse ;  /* 0x0000000b86867220 */ /* 0x080fe20000400000 */
[----:B------:R-:W-:Y:S01]  /*8df0*/  F2FP.F16.F32.PACK_AB R126, RZ, R126 ;  /* 0x0000007eff7e723e */ /* 0x000fe200000000ff */
[-C--:B------:R-:W-:Y:S01]  /*8e00*/  FMUL R135, R135, R11.reuse ;  /* 0x0000000b87877220 */ /* 0x080fe20000400000 */
[----:B------:R-:W-:Y:S01]  /*8e10*/  ISETP.GT.AND P3, PT, R10, 0x10, PT ;  /* 0x000000100a00780c */ /* 0x000fe20003f64270 */
[----:B------:R-:W-:Y:S01]  /*8e20*/  @P1 STG.E.U16 desc[UR14][R2.64+0x10], R124 ;  /* 0x0000107c02001986 */ /* 0x000fe2000c10150e */
[----:B------:R-:W-:Y:S01]  /*8e30*/  ISETP.GT.AND P1, PT, R0, 0x8, P4 ;  /* 0x000000080000780c */ /* 0x000fe20002724270 */
[----:B------:R-:W-:Y:S01]  /*8e40*/  FMUL R136, R136, R11 ;  /* 0x0000000b88887220 */ /* 0x000fe20000400000 */
[----:B------:R-:W-:Y:S01]  /*8e50*/  F2FP.F16.F32.PACK_AB R127, RZ, R127 ;  /* 0x0000007fff7f723e */ /* 0x000fe200000000ff */
[----:B------:R-:W-:Y:S01]  /*8e60*/  @P2 STG.E.U16 desc[UR14][R2.64+0x12], R125 ;  /* 0x0000127d02002986 */ /* 0x000fe2000c10150e */
[----:B------:R-:W-:Y:S01]  /*8e70*/  F2FP.F16.F32.PACK_AB R128, RZ, R128 ;  /* 0x00000080ff80723e */ /* 0x000fe200000000ff */
[-C--:B------:R-:W-:Y:S01]  /*8e80*/  FMUL R137, R137, R11.reuse ;  /* 0x0000000b89897220 */ /* 0x080fe20000400000 */
[----:B------:R-:W-:Y:S01]  /*8e90*/  ISETP.GT.AND P2, PT, R10, 0x11, PT ;  /* 0x000000110a00780c */ /* 0x000fe20003f44270 */
[----:B------:R-:W-:Y:S01]  /*8ea0*/  @P0 STG.E.U16 desc[UR14][R4.64+0x10], R126 ;  /* 0x0000107e04000986 */ /* 0x000fe2000c10150e */
[----:B------:R-:W-:Y:S01]  /*8eb0*/  ISETP.GT.AND P0, PT, R0, RZ, P3 ;  /* 0x000000ff0000720c */ /* 0x000fe20001f04270 */
[----:B------:R-:W-:Y:S01]  /*8ec0*/  FMUL R138, R138, R11 ;  /* 0x0000000b8a8a7220 */ /* 0x000fe20000400000 */
[----:B------:R-:W-:Y:S01]  /*8ed0*/  F2FP.F16.F32.PACK_AB R129, RZ, R129 ;  /* 0x00000081ff81723e */ /* 0x000fe200000000ff */
[----:B------:R-:W-:Y:S01]  /*8ee0*/  FMUL R139, R139, R11 ;  /* 0x0000000b8b8b7220 */ /* 0x000fe20000400000 */
[----:B------:R-:W-:Y:S01]  /*8ef0*/  F2FP.F16.F32.PACK_AB R130, RZ, R130 ;  /* 0x00000082ff82723e */ /* 0x000fe200000000ff */
[----:B------:R-:W-:Y:S01]  /*8f00*/  @P1 STG.E.U16 desc[UR14][R4.64+0x12], R127 ;  /* 0x0000127f04001986 */ /* 0x000fe2000c10150e */
[----:B------:R-:W-:Y:S01]  /*8f10*/  F2FP.F16.F32.PACK_AB R131, RZ, R131 ;  /* 0x00000083ff83723e */ /* 0x000fe200000000ff */
[-C--:B------:R-:W-:Y:S01]  /*8f20*/  FMUL R140, R140, R11.reuse ;  /* 0x0000000b8c8c7220 */ /* 0x080fe20000400000 */
[----:B------:R-:W-:Y:S01]  /*8f30*/  SHF.L.U64.HI R13, R12, 0x7, R13 ;  /* 0x000000070c0d7819 */ /* 0x000fe2000001020d */
[-C--:B------:R-:W-:Y:S01]  /*8f40*/  FMUL R141, R141, R11.reuse ;  /* 0x0000000b8d8d7220 */ /* 0x080fe20000400000 */
[----:B------:R-:W-:Y:S01]  /*8f50*/  LOP3.LUT R15, R9, 0x2, RZ, 0xfc, !PT ;  /* 0x00000002090f7812 */ /* 0x000fe200078efcff */
[-C--:B------:R-:W-:Y:S01]  /*8f60*/  FMUL R142, R142, R11.reuse ;  /* 0x0000000b8e8e7220 */ /* 0x080fe20000400000 */
[----:B------:R-:W-:Y:S01]  /*8f70*/  F2FP.F16.F32.PACK_AB R132, RZ, R132 ;  /* 0x00000084ff84723e */ /* 0x000fe200000000ff */
[----:B------:R0:W-:Y:S01]  /*8f80*/  @P0 STG.E.U16 desc[UR14][R2.64+0x20], R128 ;  /* 0x0000208002000986 */ /* 0x0001e2000c10150e */
[----:B------:R-:W-:Y:S01]  /*8f90*/  ISETP.GT.AND P0, PT, R0, RZ, P2 ;  /* 0x000000ff0000720c */ /* 0x000fe20001704270 */
[-C--:B------:R-:W-:Y:S01]  /*8fa0*/  FMUL R143, R143, R11.reuse ;  /* 0x0000000b8f8f7220 */ /* 0x080fe20000400000 */
[----:B------:R-:W-:Y:S01]  /*8fb0*/  ISETP.GT.AND P1, PT, R10, 0x19, PT ;  /* 0x000000190a00780c */ /* 0x000fe20003f24270 */
[----:B------:R-:W-:Y:S01]  /*8fc0*/  FMUL R144, R144, R11 ;  /* 0x0000000b90907220 */ /* 0x000fe20000400000 */
[----:B------:R-:W-:Y:S01]  /*8fd0*/  F2FP.F16.F32.PACK_AB R133, RZ, R133 ;  /* 0x00000085ff85723e */ /* 0x000fe200000000ff */
[-C--:B------:R-:W-:Y:S01]  /*8fe0*/  FMUL R145, R145, R11.reuse ;  /* 0x0000000b91917220 */ /* 0x080fe20000400000 */
[----:B------:R-:W-:Y:S01]  /*8ff0*/  F2FP.F16.F32.PACK_AB R134, RZ, R134 ;  /* 0x00000086ff86723e */ /* 0x000fe200000000ff */
[----:B------:R-:W-:Y:S01]  /*9000*/  FMUL R146, R146, R11 ;  /* 0x0000000b92927220 */ /* 0x000fe20000400000 */
[----:B------:R-:W-:Y:S01]  /*9010*/  F2FP.F16.F32.PACK_AB R135, RZ, R135 ;  /* 0x00000087ff87723e */ /* 0x000fe200000000ff */
[-C--:B------:R-:W-:Y:S01]  /*9020*/  FMUL R147, R147, R11.reuse ;  /* 0x0000000b93937220 */ /* 0x080fe20000400000 */
[----:B------:R-:W-:Y:S01]  /*9030*/  F2FP.F16.F32.PACK_AB R136, RZ, R136 ;  /* 0x00000088ff88723e */ /* 0x000fe200000000ff */
[----:B------:R-:W-:Y:S01]  /*9040*/  FMUL R148, R148, R11 ;  /* 0x0000000b94947220 */ /* 0x000fe20000400000 */
[----:B------:R-:W-:Y:S01]  /*9050*/  F2FP.F16.F32.PACK_AB R137, RZ, R137 ;  /* 0x00000089ff89723e */ /* 0x000fe200000000ff */
[----:B------:R1:W-:Y:S01]  /*9060*/  @P0 STG.E.U16 desc[UR14][R2.64+0x22], R129 ;  /* 0x0000228102000986 */ /* 0x0003e2000c10150e */
[----:B------:R-:W-:Y:S01]  /*9070*/  ISETP.GT.AND P0, PT, R0, 0x8, P3 ;  /* 0x000000080000780c */ /* 0x000fe20001f04270 */
[-C--:B------:R-:W-:Y:S01]  /*9080*/  FMUL R149, R149, R11.reuse ;  /* 0x0000000b95957220 */ /* 0x080fe20000400000 */
[----:B------:R-:W-:Y:S01]  /*9090*/  F2FP.F16.F32.PACK_AB R138, RZ, R138 ;  /* 0x0000008aff8a723e */ /* 0x000fe200000000ff */
[----:B------:R-:W-:Y:S01]  /*90a0*/  FMUL R150, R150, R11 ;  /* 0x0000000b96967220 */ /* 0x000fe20000400000 */
[----:B------:R-:W-:Y:S01]  /*90b0*/  F2FP.F16.F32.PACK_AB R139, RZ, R139 ;  /* 0x0000008bff8b723e */ /* 0x000fe200000000ff */
[-C--:B------:R-:W-:Y:S01]  /*90c0*/  FMUL R151, R151, R11.reuse ;  /* 0x0000000b97977220 */ /* 0x080fe20000400000 */
[----:B------:R-:W-:Y:S01]  /*90d0*/  ISETP.GT.AND P5, PT, R10, 0x28, PT ;  /* 0x000000280a00780c */ /* 0x000fe20003fa4270 */
[-C--:B------:R-:W-:Y:S01]  /*90e0*/  FMUL R88, R88, R11.reuse ;  /* 0x0000000b58587220 */ /* 0x080fe20000400000 */
[----:B------:R-:W-:Y:S01]  /*90f0*/  F2FP.F16.F32.PACK_AB R140, RZ, R140 ;  /* 0x0000008cff8c723e */ /* 0x000fe200000000ff */
[-C--:B------:R-:W-:Y:S01]  /*9100*/  FMUL R89, R89, R11.reuse ;  /* 0x0000000b59597220 */ /* 0x080fe20000400000 */
[----:B------:R-:W-:Y:S01]  /*9110*/  ISETP.GT.AND P4, PT, R10, 0x29, PT ;  /* 0x000000290a00780c */ /* 0x000fe20003f84270 */
[----:B------:R-:W-:Y:S01]  /*9120*/  FMUL R90, R90, R11 ;  /* 0x0000000b5a5a7220 */ /* 0x000fe20000400000 */
[----:B------:R-:W-:Y:S01]  /*9130*/  F2FP.F16.F32.PACK_AB R141, RZ, R141 ;  /* 0x0000008dff8d723e */ /* 0x000fe200000000ff */
[----:B------:R-:W-:Y:S01]  /*9140*/  @P0 STG.E.U16 desc[UR14][R4.64+0x20], R130 ;  /* 0x0000208204000986 */ /* 0x000fe2000c10150e */
[----:B------:R-:W-:Y:S01]  /*9150*/  ISETP.GT.AND P0, PT, R0, 0x8, P2 ;  /* 0x000000080000780c */ /* 0x000fe20001704270 */
[-C--:B------:R-:W-:Y:S01]  /*9160*/  FMUL R91, R91, R11.reuse ;  /* 0x0000000b5b5b7220 */ /* 0x080fe20000400000 */
[----:B------:R-:W-:Y:S01]  /*9170*/  ISETP.GT.AND P2, PT, R10, 0x18, PT ;  /* 0x000000180a00780c */ /* 0x000fe20003f44270 */
        /* <DEDUP_REMOVED lines=8> */
[----:B------:R-:W-:Y:S01]  /*9200*/  FMUL R96, R96, R11 ;  /* 0x0000000b60607220 */ /* 0x000fe20000400000 */
[----:B------:R-:W-:Y:S01]  /*9210*/  F2FP.F16.F32.PACK_AB R145, RZ, R145 ;  /* 0x00000091ff91723e */ /* 0x000fe200000000ff */
[----:B------:R-:W-:Y:S01]  /*9220*/  @P0 STG.E.U16 desc[UR14][R4.64+0x22], R131 ;  /* 0x0000228304000986 */ /* 0x000fe2000c10150e */
[----:B------:R-:W-:Y:S01]  /*9230*/  IADD3 R6, P0, R9, R2, RZ ;  /* 0x0000000209067210 */ /* 0x000fe20007f1e0ff */
[-C--:B------:R-:W-:Y:S01]  /*9240*/  FMUL R97, R97, R11.reuse ;  /* 0x0000000b61617220 */ /* 0x080fe20000400000 */
[----:B------:R-:W-:Y:S01]  /*9250*/  F2FP.F16.F32.PACK_AB R146, RZ, R146 ;  /* 0x00000092ff92723e */ /* 0x000fe200000000ff */
[----:B------:R-:W-:Y:S01]  /*9260*/  FMUL R98, R98, R11 ;  /* 0x0000000b62627220 */ /* 0x000fe20000400000 */
[----:B------:R-:W-:Y:S01]  /*9270*/  F2FP.F16.F32.PACK_AB R147, RZ, R147 ;  /* 0x00000093ff93723e */ /* 0x000fe200000000ff */
[--C-:B------:R-:W-:Y:S01]  /*9280*/  IMAD.X R7, R13, 0x1, R3.reuse, P0 ;  /* 0x000000010d077824 */ /* 0x100fe200000e0603 */
[----:B------:R-:W-:Y:S01]  /*9290*/  IADD3 R18, P0, R15, R2, RZ ;  /* 0x000000020f127210 */ /* 0x000fe20007f1e0ff */
[-C--:B------:R-:W-:Y:S01]  /*92a0*/  FMUL R99, R99, R11.reuse ;  /* 0x0000000b63637220 */ /* 0x080fe20000400000 */
[----:B------:R-:W-:Y:S01]  /*92b0*/  F2FP.F16.F32.PACK_AB R148, RZ, R148 ;  /* 0x00000094ff94723e */ /* 0x000fe200000000ff */
[----:B------:R-:W-:Y:S01]  /*92c0*/  FMUL R100, R100, R11 ;  /* 0x0000000b64647220 */ /* 0x000fe20000400000 */
[----:B------:R-:W-:Y:S01]  /*92d0*/  F2FP.F16.F32.PACK_AB R149, RZ, R149 ;  /* 0x00000095ff95723e */ /* 0x000fe200000000ff */
[----:B------:R-:W-:Y:S01]  /*92e0*/  IMAD.X R19, R13, 0x1, R3, P0 ;  /* 0x000000010d137824 */ /* 0x000fe200000e0603 */
[----:B------:R-:W-:Y:S01]  /*92f0*/  ISETP.GT.AND P0, PT, R0, RZ, P2 ;  /* 0x000000ff0000720c */ /* 0x000fe20001704270 */
[-C--:B------:R-:W-:Y:S01]  /*9300*/  FMUL R101, R101, R11.reuse ;  /* 0x0000000b65657220 */ /* 0x080fe20000400000 */
[----:B------:R-:W-:Y:S01]  /*9310*/  F2FP.F16.F32.PACK_AB R150, RZ, R150 ;  /* 0x00000096ff96723e */ /* 0x000fe200000000ff */
[----:B------:R-:W-:Y:S01]  /*9320*/  FMUL R102, R102, R11 ;  /* 0x0000000b66667220 */ /* 0x000fe20000400000 */
[----:B------:R-:W-:Y:S01]  /*9330*/  F2FP.F16.F32.PACK_AB R151, RZ, R151 ;  /* 0x00000097ff97723e */ /* 0x000fe200000000ff */
[-C--:B------:R-:W-:Y:S01]  /*9340*/  FMUL R103, R103, R11.reuse ;  /* 0x0000000b67677220 */ /* 0x080fe20000400000 */
[----:B------:R-:W-:Y:S01]  /*9350*/  LOP3.LUT R21, R9, 0x10, RZ, 0xfc, !PT ;  /* 0x0000001009157812 */ /* 0x000fe200078efcff */
[-C--:B------:R-:W-:Y:S01]  /*9360*/  FMUL R104, R104, R11.reuse ;  /* 0x0000000b68687220 */ /* 0x080fe20000400000 */
[----:B------:R-:W-:Y:S01]  /*9370*/  F2FP.F16.F32.PACK_AB R88, RZ, R88 ;  /* 0x00000058ff58723e */ /* 0x000fe200000000ff */
[-C--:B------:R-:W-:Y:S01]  /*9380*/  FMUL R105, R105, R11.reuse ;  /* 0x0000000b69697220 */ /* 0x080fe20000400000 */
[----:B------:R-:W-:Y:S01]  /*9390*/  LOP3.LUT R23, R9, 0x12, RZ, 0xfc, !PT ;  /* 0x0000001209177812 */ /* 0x000fe200078efcff */
[----:B------:R-:W-:Y:S01]  /*93a0*/  FMUL R106, R106, R11 ;  /* 0x0000000b6a6a7220 */ /* 0x000fe20000400000 */
[----:B------:R-:W-:Y:S01]  /*93b0*/  F2FP.F16.F32.PACK_AB R89, RZ, R89 ;  /* 0x00000059ff59723e */ /* 0x000fe200000000ff */
[----:B------:R-:W-:Y:S01]  /*93c0*/  @P0 STG.E.U16 desc[UR14][R2.64+0x30], R132 ;  /* 0x0000308402000986 */ /* 0x000fe2000c10150e */
[----:B------:R-:W-:Y:S01]  /*93d0*/  ISETP.GT.AND P0, PT, R0, RZ, P1 ;  /* 0x000000ff0000720c */ /* 0x000fe20000f04270 */
        /* <DEDUP_REMOVED lines=8> */
[-C--:B------:R-:W-:Y:S01]  /*9460*/  FMUL R111, R111, R11.reuse ;  /* 0x0000000b6f6f7220 */ /* 0x080fe20000400000 */
[----:B------:R-:W-:Y:S01]  /*9470*/  PRMT R8, R92, 0x7610, R8 ;  /* 0x000076105c087816 */ /* 0x000fe20000000008 */
[-C--:B------:R-:W-:Y:S01]  /*9480*/  FMUL R112, R112, R11.reuse ;  /* 0x0000000b70707220 */ /* 0x080fe20000400000 */
[----:B------:R-:W-:Y:S01]  /*9490*/  F2FP.F16.F32.PACK_AB R94, RZ, R94 ;  /* 0x0000005eff5e723e */ /* 0x000fe200000000ff */
[----:B------:R-:W-:Y:S01]  /*94a0*/  @P0 STG.E.U16 desc[UR14][R2.64+0x32], R133 ;  /* 0x0000328502000986 */ /* 0x000fe2000c10150e */
[----:B------:R-:W-:Y:S01]  /*94b0*/  ISETP.GT.AND P0, PT, R0, 0x8, P2 ;  /* 0x000000080000780c */ /* 0x000fe20001704270 */
        /* <DEDUP_REMOVED lines=26> */
[----:B------:R-:W-:Y:S01]  /*9660*/  @P0 STG.E.U16 desc[UR14][R4.64+0x32], R135 ;  /* 0x0000328704000986 */ /* 0x000fe2000c10150e */
[----:B------:R-:W-:Y:S01]  /*9670*/  ISETP.GT.AND P0, PT, R0, RZ, P2 ;  /* 0x000000ff0000720c */ /* 0x000fe20001704270 */
        /* <DEDUP_REMOVED lines=135> */
[----:B------:R-:W-:-:S02]  /*9ef0*/  F2FP.F16.F32.PACK_AB R33, RZ, R33 ;  /* 0x00000021ff21723e */ /* 0x000fc400000000ff */
[----:B------:R-:W-:Y:S01]  /*9f00*/  F2FP.F16.F32.PACK_AB R34, RZ, R34 ;  /* 0x00000022ff22723e */ /* 0x000fe200000000ff */
[----:B------:R-:W-:Y:S01]  /*9f10*/  @P0 STG.E.U16 desc[UR14][R2.64+0x62], R145 ;  /* 0x0000629102000986 */ /* 0x000fe2000c10150e */
[----:B------:R-:W-:Y:S02]  /*9f20*/  ISETP.GT.AND P0, PT, R0, 0x8, P3 ;  /* 0x000000080000780c */ /* 0x000fe40001f04270 */
[----:B------:R-:W-:Y:S02]  /*9f30*/  F2FP.F16.F32.PACK_AB R35, RZ, R35 ;  /* 0x00000023ff23723e */ /* 0x000fe400000000ff */
[----:B------:R-:W-:Y:S02]  /*9f40*/  F2FP.F16.F32.PACK_AB R36, RZ, R36 ;  /* 0x00000024ff24723e */ /* 0x000fe400000000ff */
[----:B------:R-:W-:Y:S02]  /*9f50*/  F2FP.F16.F32.PACK_AB R37, RZ, R37 ;  /* 0x00000025ff25723e */ /* 0x000fe400000000ff */
[----:B------:R-:W-:-:S02]  /*9f60*/  F2FP.F16.F32.PACK_AB R38, RZ, R38 ;  /* 0x00000026ff26723e */ /* 0x000fc400000000ff */
[----:B------:R-:W-:Y:S02]  /*9f70*/  F2FP.F16.F32.PACK_AB R39, RZ, R39 ;  /* 0x00000027ff27723e */ /* 0x000fe400000000ff */
[----:B------:R-:W-:Y:S01]  /*9f80*/  F2FP.F16.F32.PACK_AB R40, RZ, R40 ;  /* 0x00000028ff28723e */ /* 0x000fe200000000ff */
[----:B------:R-:W-:Y:S01]  /*9f90*/  @P0 STG.E.U16 desc[UR14][R4.64+0x60], R146 ;  /* 0x0000609204000986 */ /* 0x000fe2000c10150e */
[----:B------:R-:W-:Y:S02]  /*9fa0*/  ISETP.GT.AND P0, PT, R0, 0x8, P1 ;  /* 0x000000080000780c */ /* 0x000fe40000f04270 */
[----:B------:R-:W-:Y:S02]  /*9fb0*/  F2FP.F16.F32.PACK_AB R41, RZ, R41 ;  /* 0x00000029ff29723e */ /* 0x000fe400000000ff */
[----:B------:R-:W-:Y:S02]  /*9fc0*/  F2FP.F16.F32.PACK_AB R42, RZ, R42 ;  /* 0x0000002aff2a723e */ /* 0x000fe400000000ff */
[----:B------:R-:W-:-:S02]  /*9fd0*/  F2FP.F16.F32.PACK_AB R43, RZ, R43 ;  /* 0x0000002bff2b723e */ /* 0x000fc400000000ff */
[----:B------:R-:W-:Y:S02]  /*9fe0*/  F2FP.F16.F32.PACK_AB R44, RZ, R44 ;  /* 0x0000002cff2c723e */ /* 0x000fe400000000ff */
[----:B------:R-:W-:Y:S02]  /*9ff0*/  F2FP.F16.F32.PACK_AB R45, RZ, R45 ;  /* 0x0000002dff2d723e */ /* 0x000fe400000000ff */
[----:B------:R-:W-:Y:S01]  /*a000*/  F2FP.F16.F32.PACK_AB R46, RZ, R46 ;  /* 0x0000002eff2e723e */ /* 0x000fe200000000ff */
[----:B------:R-:W-:Y:S01]  /*a010*/  @P0 STG.E.U16 desc[UR14][R4.64+0x62], R147 ;  /* 0x0000629304000986 */ /* 0x000fe2000c10150e */
[----:B------:R-:W-:Y:S02]  /*a020*/  ISETP.GT.AND P0, PT, R0, RZ, P2 ;  /* 0x000000ff0000720c */ /* 0x000fe40001704270 */
[----:B------:R-:W-:Y:S02]  /*a030*/  F2FP.F16.F32.PACK_AB R47, RZ, R47 ;  /* 0x0000002fff2f723e */ /* 0x000fe400000000ff */
[----:B------:R-:W-:-:S02]  /*a040*/  F2FP.F16.F32.PACK_AB R48, RZ, R48 ;  /* 0x00000030ff30723e */ /* 0x000fc400000000ff */
[----:B------:R-:W-:Y:S02]  /*a050*/  F2FP.F16.F32.PACK_AB R49, RZ, R49 ;  /* 0x00000031ff31723e */ /* 0x000fe400000000ff */
[----:B------:R-:W-:Y:S02]  /*a060*/  F2FP.F16.F32.PACK_AB R50, RZ, R50 ;  /* 0x00000032ff32723e */ /* 0x000fe400000000ff */
[----:B------:R-:W-:Y:S02]  /*a070*/  F2FP.F16.F32.PACK_AB R51, RZ, R51 ;  /* 0x00000033ff33723e */ /* 0x000fe400000000ff */
[----:B------:R-:W-:Y:S01]  /*a080*/  F2FP.F16.F32.PACK_AB R52, RZ, R52 ;  /* 0x00000034ff34723e */ /* 0x000fe200000000ff */
[----:B------:R-:W-:Y:S01]  /*a090*/  @P0 STG.E.U16 desc[UR14][R2.64+0x70], R148 ;  /* 0x0000709402000986 */ /* 0x000fe2000c10150e */
[----:B------:R-:W-:Y:S02]  /*a0a0*/  ISETP.GT.AND P0, PT, R10, 0x39, PT ;  /* 0x000000390a00780c */ /* 0x000fe40003f04270 */
[----:B------:R-:W-:-:S02]  /*a0b0*/  F2FP.F16.F32.PACK_AB R53, RZ, R53 ;  /* 0x00000035ff35723e */ /* 0x000fc400000000ff */
[----:B------:R-:W-:Y:S02]  /*a0c0*/  ISETP.GT.AND P6, PT, R0, RZ, P0 ;  /* 0x000000ff0000720c */ /* 0x000fe400007c4270 */
[----:B------:R-:W-:-:S11]  /*a0d0*/  F2FP.F16.F32.PACK_AB R54, RZ, R54 ;  /* 0x00000036ff36723e */ /* 0x000fd600000000ff */
[----:B------:R-:W-:Y:S01]  /*a0e0*/  @P6 STG.E.U16 desc[UR14][R2.64+0x72], R149 ;  /* 0x0000729502006986 */ /* 0x000fe2000c10150e */
[----:B------:R-:W-:-:S13]  /*a0f0*/  ISETP.GT.AND P6, PT, R0, 0x8, P2 ;  /* 0x000000080000780c */ /* 0x000fda00017c4270 */
[----:B------:R-:W-:Y:S01]  /*a100*/  @P6 STG.E.U16 desc[UR14][R4.64+0x70], R150 ;  /* 0x0000709604006986 */ /* 0x000fe2000c10150e */
[----:B------:R-:W-:-:S13]  /*a110*/  ISETP.GT.AND P6, PT, R0, 0x8, P0 ;  /* 0x000000080000780c */ /* 0x000fda00007c4270 */
[----:B------:R-:W-:Y:S01]  /*a120*/  @P6 STG.E.U16 desc[UR14][R4.64+0x72], R151 ;  /* 0x0000729704006986 */ /* 0x000fe2000c10150e */
[----:B0-----:R-:W-:-:S05]  /*a130*/  IADD3 R128, P6, R21, R2, RZ ;  /* 0x0000000215807210 */ /* 0x001fca0007fde0ff */
[----:B-1----:R-:W-:Y:S01]  /*a140*/  IMAD.X R129, R13, 0x1, R3, P6 ;  /* 0x000000010d817824 */ /* 0x002fe200030e0603 */
[----:B------:R-:W-:-:S04]  /*a150*/  ISETP.GT.AND P6, PT, R10, RZ, PT ;  /* 0x000000ff0a00720c */ /* 0x000fc80003fc4270 */
[----:B------:R-:W-:-:S13]  /*a160*/  ISETP.GT.AND P6, PT, R0, 0x40, P6 ;  /* 0x000000400000780c */ /* 0x000fda00037c4270 */
[----:B------:R-:W-:Y:S01]  /*a170*/  @P6 STG.E.U16 desc[UR14][R6.64], R88 ;  /* 0x0000005806006986 */ /* 0x000fe2000c10150e */
[----:B------:R-:W-:-:S05]  /*a180*/  IADD3 R120, P6, R23, R2, RZ ;  /* 0x0000000217787210 */ /* 0x000fca0007fde0ff */
[----:B------:R-:W-:Y:S01]  /*a190*/  IMAD.X R121, R13, 0x1, R3, P6 ;  /* 0x000000010d797824 */ /* 0x000fe200030e0603 */
[----:B------:R-:W-:-:S04]  /*a1a0*/  ISETP.GT.AND P6, PT, R10, 0x1, PT ;  /* 0x000000010a00780c */ /* 0x000fc80003fc4270 */
[----:B------:R-:W-:-:S13]  /*a1b0*/  ISETP.GT.AND P6, PT, R0, 0x40, P6 ;  /* 0x000000400000780c */ /* 0x000fda00037c4270 */
[----:B------:R0:W-:Y:S01]  /*a1c0*/  @P6 STG.E.U16 desc[UR14][R18.64], R89 ;  /* 0x0000005912006986 */ /* 0x0001e2000c10150e */
[----:B------:R-:W-:-:S05]  /*a1d0*/  IADD3 R16, P6, R9, R4, RZ ;  /* 0x0000000409107210 */ /* 0x000fca0007fde0ff */
[----:B------:R-:W-:Y:S01]  /*a1e0*/  IMAD.X R17, R13, 0x1, R5, P6 ;  /* 0x000000010d117824 */ /* 0x000fe200030e0605 */
[----:B------:R-:W-:-:S04]  /*a1f0*/  ISETP.GT.AND P6, PT, R10, RZ, PT ;  /* 0x000000ff0a00720c */ /* 0x000fc80003fc4270 */
[----:B------:R-:W-:Y:S02]  /*a200*/  ISETP.GT.AND P6, PT, R0, 0x48, P6 ;  /* 0x000000480000780c */ /* 0x000fe400037c4270 */
[C---:B0-----:R-:W-:Y:S02]  /*a210*/  LOP3.LUT R19, R9.reuse, 0x20, RZ, 0xfc, !PT ;  /* 0x0000002009137812 */ /* 0x041fe400078efcff */
[----:B------:R-:W-:-:S09]  /*a220*/  LOP3.LUT R89, R9, 0x22, RZ, 0xfc, !PT ;  /* 0x0000002209597812 */ /* 0x000fd200078efcff */
        /* <DEDUP_REMOVED lines=8> */
[----:B------:R-:W-:-:S04]  /*a2b0*/  ISETP.GT.AND P6, PT, R10, 0x8, PT ;  /* 0x000000080a00780c */ /* 0x000fc80003fc4270 */
[----:B------:R-:W-:Y:S02]  /*a2c0*/  ISETP.GT.AND P6, PT, R0, 0x40, P6 ;  /* 0x000000400000780c */ /* 0x000fe400037c4270 */
[----:B0-----:R-:W-:-:S11]  /*a2d0*/  LOP3.LUT R91, R9, 0x30, RZ, 0xfc, !PT ;  /* 0x00000030095b7812 */ /* 0x001fd600078efcff */
[----:B------:R0:W-:Y:S01]  /*a2e0*/  @P6 STG.E.U16 desc[UR14][R128.64], R8 ;  /* 0x0000000880006986 */ /* 0x0001e2000c10150e */
[----:B------:R-:W-:-:S05]  /*a2f0*/  IADD3 R122, P6, R89, R2, RZ ;  /* 0x00000002597a7210 */ /* 0x000fca0007fde0ff */
[----:B------:R-:W-:Y:S01]  /*a300*/  IMAD.X R123, R13, 0x1, R3, P6 ;  /* 0x000000010d7b7824 */ /* 0x000fe200030e0603 */
[----:B------:R-:W-:-:S04]  /*a310*/  ISETP.GT.AND P6, PT, R10, 0x9, PT ;  /* 0x000000090a00780c */ /* 0x000fc80003fc4270 */
[----:B------:R-:W-:Y:S02]  /*a320*/  ISETP.GT.AND P6, PT, R0, 0x40, P6 ;  /* 0x000000400000780c */ /* 0x000fe400037c4270 */
[----:B0-----:R-:W-:-:S11]  /*a330*/  PRMT R8, R96, 0x7610, R8 ;  /* 0x0000761060087816 */ /* 0x001fd60000000008 */
[----:B------:R0:W-:Y:S01]  /*a340*/  @P6 STG.E.U16 desc[UR14][R120.64], R93 ;  /* 0x0000005d78006986 */ /* 0x0001e2000c10150e */
[----:B------:R-:W-:-:S05]  /*a350*/  IADD3 R92, P6, R21, R4, RZ ;  /* 0x00000004155c7210 */ /* 0x000fca0007fde0ff */
[----:B0-----:R-:W-:Y:S01]  /*a360*/  IMAD.X R93, R13, 0x1, R5, P6 ;  /* 0x000000010d5d7824 */ /* 0x001fe200030e0605 */
        /* <DEDUP_REMOVED lines=80> */
[----:B------:R-:W-:Y:S02]  /*a870*/  ISETP.GT.AND P6, PT, R0, 0x40, P5 ;  /* 0x000000400000780c */ /* 0x000fe40002fc4270 */
[----:B0-----:R-:W-:-:S11]  /*a880*/  LOP3.LUT R107, R9, 0x70, RZ, 0xfc, !PT ;  /* 0x00000070096b7812 */ /* 0x001fd600078efcff */
[----:B------:R-:W-:Y:S01]  /*a890*/  @P6 STG.E.U16 desc[UR14][R126.64], R8 ;  /* 0x000000087e006986 */ /* 0x000fe2000c10150e */
[----:B------:R-:W-:-:S05]  /*a8a0*/  IADD3 R122, P6, R105, R2, RZ ;  /* 0x00000002697a7210 */ /* 0x000fca0007fde0ff */
[----:B------:R-:W-:Y:S01]  /*a8b0*/  IMAD.X R123, R13, 0x1, R3, P6 ;  /* 0x000000010d7b7824 */ /* 0x000fe200030e0603 */
[----:B------:R-:W-:-:S13]  /*a8c0*/  ISETP.GT.AND P6, PT, R0, 0x40, P4 ;  /* 0x000000400000780c */ /* 0x000fda00027c4270 */
[----:B------:R0:W-:Y:S01]  /*a8d0*/  @P6 STG.E.U16 desc[UR14][R120.64], R109 ;  /* 0x0000006d78006986 */ /* 0x0001e2000c10150e */
[----:B------:R-:W-:-:S05]  /*a8e0*/  IADD3 R108, P6, R99, R4, RZ ;  /* 0x00000004636c7210 */ /* 0x000fca0007fde0ff */
[----:B0-----:R-:W-:Y:S01]  /*a8f0*/  IMAD.X R109, R13, 0x1, R5, P6 ;  /* 0x000000010d6d7824 */ /* 0x001fe200030e0605 */
[----:B------:R-:W-:-:S13]  /*a900*/  ISETP.GT.AND P6, PT, R0, 0x48, P5 ;  /* 0x000000480000780c */ /* 0x000fda0002fc4270 */
[----:B------:R0:W-:Y:S01]  /*a910*/  @P6 STG.E.U16 desc[UR14][R108.64], R110 ;  /* 0x0000006e6c006986 */ /* 0x0001e2000c10150e */
[----:B------:R-:W-:-:S05]  /*a920*/  IADD3 R126, P6, R101, R4, RZ ;  /* 0x00000004657e7210 */ /* 0x000fca0007fde0ff */
[----:B------:R-:W-:Y:S01]  /*a930*/  IMAD.X R127, R13, 0x1, R5, P6 ;  /* 0x000000010d7f7824 */ /* 0x000fe200030e0605 */
[----:B------:R-:W-:Y:S02]  /*a940*/  ISETP.GT.AND P6, PT, R0, 0x48, P4 ;  /* 0x000000480000780c */ /* 0x000fe400027c4270 */
[----:B0-----:R-:W-:-:S11]  /*a950*/  LOP3.LUT R109, R9, 0x72, RZ, 0xfc, !PT ;  /* 0x00000072096d7812 */ /* 0x001fd600078efcff */
[----:B------:R0:W-:Y:S01]  /*a960*/  @P6 STG.E.U16 desc[UR14][R126.64], R111 ;  /* 0x0000006f7e006986 */ /* 0x0001e2000c10150e */
[----:B------:R-:W-:-:S05]  /*a970*/  IADD3 R120, P6, R107, R2, RZ ;  /* 0x000000026b787210 */ /* 0x000fca0007fde0ff */
[----:B------:R-:W-:Y:S01]  /*a980*/  IMAD.X R121, R13, 0x1, R3, P6 ;  /* 0x000000010d797824 */ /* 0x000fe200030e0603 */
[----:B------:R-:W-:-:S13]  /*a990*/  ISETP.GT.AND P6, PT, R0, 0x40, P3 ;  /* 0x000000400000780c */ /* 0x000fda0001fc4270 */
        /* <DEDUP_REMOVED lines=13> */
[----:B-1----:R-:W-:-:S05]  /*aa70*/  IADD3 R112, P6, R107, R4, RZ ;  /* 0x000000046b707210 */ /* 0x002fca0007fde0ff */
[----:B--2---:R-:W-:Y:S01]  /*aa80*/  IMAD.X R113, R13, 0x1, R5, P6 ;  /* 0x000000010d717824 */ /* 0x004fe200030e0605 */
[----:B------:R-:W-:-:S13]  /*aa90*/  ISETP.GT.AND P6, PT, R0, 0x40, P2 ;  /* 0x000000400000780c */ /* 0x000fda00017c4270 */
[----:B------:R-:W-:Y:S01]  /*aaa0*/  @P6 STG.E.U16 desc[UR14][R120.64], R116 ;  /* 0x0000007478006986 */ /* 0x000fe2000c10150e */
[----:B------:R-:W-:-:S05]  /*aab0*/  IADD3 R4, P6, R109, R4, RZ ;  /* 0x000000046d047210 */ /* 0x000fca0007fde0ff */
[----:B------:R-:W-:Y:S01]  /*aac0*/  IMAD.X R5, R13, 0x1, R5, P6 ;  /* 0x000000010d057824 */ /* 0x000fe200030e0605 */
[----:B------:R-:W-:-:S13]  /*aad0*/  ISETP.GT.AND P6, PT, R0, 0x40, P0 ;  /* 0x000000400000780c */ /* 0x000fda00007c4270 */
[----:B------:R-:W-:Y:S01]  /*aae0*/  @P6 STG.E.U16 desc[UR14][R128.64], R117 ;  /* 0x0000007580006986 */ /* 0x000fe2000c10150e */
[----:B---3--:R-:W-:-:S05]  /*aaf0*/  IADD3 R2, P6, R6, R9, RZ ;  /* 0x0000000906027210 */ /* 0x008fca0007fde0ff */
[----:B------:R-:W-:Y:S01]  /*ab00*/  IMAD.X R3, R7, 0x1, R13, P6 ;  /* 0x0000000107037824 */ /* 0x000fe200030e060d */
[----:B------:R-:W-:-:S13]  /*ab10*/  ISETP.GT.AND P6, PT, R0, 0x48, P2 ;  /* 0x000000480000780c */ /* 0x000fda00017c4270 */
[----:B------:R1:W-:Y:S01]  /*ab20*/  @P6 STG.E.U16 desc[UR14][R112.64], R118 ;  /* 0x0000007670006986 */ /* 0x0003e2000c10150e */
[----:B0-----:R-:W-:-:S05]  /*ab30*/  IADD3 R110, P6, R15, R6, RZ ;  /* 0x000000060f6e7210 */ /* 0x001fca0007fde0ff */
[----:B------:R-:W-:Y:S01]  /*ab40*/  IMAD.X R111, R7, 0x1, R13, P6 ;  /* 0x00000001076f7824 */ /* 0x000fe200030e060d */
[----:B------:R-:W-:-:S13]  /*ab50*/  ISETP.GT.AND P6, PT, R0, 0x48, P0 ;  /* 0x000000480000780c */ /* 0x000fda00007c4270 */
[----:B------:R0:W-:Y:S01]  /*ab60*/  @P6 STG.E.U16 desc[UR14][R4.64], R119 ;  /* 0x0000007704006986 */ /* 0x0001e2000c10150e */
[----:B------:R-:W-:-:S05]  /*ab70*/  IADD3 R114, P6, R21, R6, RZ ;  /* 0x0000000615727210 */ /* 0x000fca0007fde0ff */
[----:B------:R-:W-:Y:S01]  /*ab80*/  IMAD.X R115, R7, 0x1, R13, P6 ;  /* 0x0000000107737824 */ /* 0x000fe200030e060d */
[----:B------:R-:W-:-:S04]  /*ab90*/  ISETP.GT.AND P6, PT, R10, RZ, PT ;  /* 0x000000ff0a00720c */ /* 0x000fc80003fc4270 */
[----:B------:R-:W-:-:S13]  /*aba0*/  ISETP.GT.AND P6, PT, R0, 0x80, P6 ;  /* 0x000000800000780c */ /* 0x000fda00037c4270 */
[----:B------:R2:W-:Y:S01]  /*abb0*/  @P6 STG.E.U16 desc[UR14][R2.64], R56 ;  /* 0x0000003802006986 */ /* 0x0005e2000c10150e */
[----:B-1----:R-:W-:-:S05]  /*abc0*/  IADD3 R112, P6, R23, R6, RZ ;  /* 0x0000000617707210 */ /* 0x002fca0007fde0ff */
[----:B------:R-:W-:Y:S01]  /*abd0*/  IMAD.X R113, R7, 0x1, R13, P6 ;  /* 0x0000000107717824 */ /* 0x000fe200030e060d */
[----:B------:R-:W-:-:S04]  /*abe0*/  ISETP.GT.AND P6, PT, R10, 0x1, PT ;  /* 0x000000010a00780c */ /* 0x000fc80003fc4270 */
[----:B------:R-:W-:-:S13]  /*abf0*/  ISETP.GT.AND P6, PT, R0, 0x80, P6 ;  /* 0x000000800000780c */ /* 0x000fda00037c4270 */
[----:B------:R1:W-:Y:S01]  /*ac00*/  @P6 STG.E.U16 desc[UR14][R110.64], R57 ;  /* 0x000000396e006986 */ /* 0x0003e2000c10150e */
[----:B0-----:R-:W-:-:S05]  /*ac10*/  IADD3 R4, P6, R16, R9, RZ ;  /* 0x0000000910047210 */ /* 0x001fca0007fde0ff */
[----:B------:R-:W-:Y:S01]  /*ac20*/  IMAD.X R5, R17, 0x1, R13, P6 ;  /* 0x0000000111057824 */ /* 0x000fe200030e060d */
[----:B------:R-:W-:-:S04]  /*ac30*/  ISETP.GT.AND P6, PT, R10, RZ, PT ;  /* 0x000000ff0a00720c */ /* 0x000fc80003fc4270 */
[----:B------:R-:W-:-:S13]  /*ac40*/  ISETP.GT.AND P6, PT, R0, 0x88, P6 ;  /* 0x000000880000780c */ /* 0x000fda00037c4270 */
[----:B------:R-:W-:Y:S01]  /*ac50*/  @P6 STG.E.U16 desc[UR14][R4.64], R58 ;  /* 0x0000003a04006986 */ /* 0x000fe2000c10150e */
[----:B--2---:R-:W-:-:S05]  /*ac60*/  IADD3 R56, P6, R16, R15, RZ ;  /* 0x0000000f10387210 */ /* 0x004fca0007fde0ff */
[----:B-1----:R-:W-:Y:S01]  /*ac70*/  IMAD.X R57, R17, 0x1, R13, P6 ;  /* 0x0000000111397824 */ /* 0x002fe200030e060d */
[----:B------:R-:W-:-:S04]  /*ac80*/  ISETP.GT.AND P6, PT, R10, 0x1, PT ;  /* 0x000000010a00780c */ /* 0x000fc80003fc4270 */
[----:B------:R-:W-:-:S13]  /*ac90*/  ISETP.GT.AND P6, PT, R0, 0x88, P6 ;  /* 0x000000880000780c */ /* 0x000fda00037c4270 */
[----:B------:R0:W-:Y:S01]  /*aca0*/  @P6 STG.E.U16 desc[UR14][R56.64], R59 ;  /* 0x0000003b38006986 */ /* 0x0001e2000c10150e */
        /* <DEDUP_REMOVED lines=10> */
[----:B0-----:R-:W-:-:S05]  /*ad50*/  IADD3 R56, P6, R21, R16, RZ ;  /* 0x0000001015387210 */ /* 0x001fca0007fde0ff */
        /* <DEDUP_REMOVED lines=9> */
[----:B-1----:R-:W-:-:S05]  /*adf0*/  IADD3 R60, P6, R91, R6, RZ ;  /* 0x000000065b3c7210 */ /* 0x002fca0007fde0ff */
[----:B--2---:R-:W-:Y:S01]  /*ae00*/  IMAD.X R61, R7, 0x1, R13, P6 ;  /* 0x00000001073d7824 */ /* 0x004fe200030e060d */
[----:B------:R-:W-:-:S04]  /*ae10*/  ISETP.GT.AND P6, PT, R10, 0x10, PT ;  /* 0x000000100a00780c */ /* 0x000fc80003fc4270 */
[----:B------:R-:W-:-:S13]  /*ae20*/  ISETP.GT.AND P6, PT, R0, 0x80, P6 ;  /* 0x000000800000780c */ /* 0x000fda00037c4270 */
[----:B------:R1:W-:Y:S01]  /*ae30*/  @P6 STG.E.U16 desc[UR14][R110.64], R64 ;  /* 0x000000406e006986 */ /* 0x0003e2000c10150e */
[----:B0-----:R-:W-:-:S05]  /*ae40*/  IADD3 R62, P6, R93, R6, RZ ;  /* 0x000000065d3e7210 */ /* 0x001fca0007fde0ff */
[----:B---3--:R-:W-:Y:S01]  /*ae50*/  IMAD.X R63, R7, 0x1, R13, P6 ;  /* 0x00000001073f7824 */ /* 0x008fe200030e060d */
        /* <DEDUP_REMOVED lines=14> */
[----:B0-----:R-:W-:Y:S01]  /*af40*/  IMAD.X R65, R7, 0x1, R13, P6 ;  /* 0x0000000107417824 */ /* 0x001fe200030e060d */
[----:B------:R-:W-:-:S04]  /*af50*/  ISETP.GT.AND P6, PT, R10, 0x18, PT ;  /* 0x000000180a00780c */ /* 0x000fc80003fc4270 */
[----:B------:R-:W-:-:S13]  /*af60*/  ISETP.GT.AND P6, PT, R0, 0x80, P6 ;  /* 0x000000800000780c */ /* 0x000fda00037c4270 */
[----:B------:R0:W-:Y:S01]  /*af70*/  @P6 STG.E.U16 desc[UR14][R60.64], R68 ;  /* 0x000000443c006986 */ /* 0x0001e2000c10150e */
[----:B--2---:R-:W-:-:S05]  /*af80*/  IADD3 R66, P6, R97, R6, RZ ;  /* 0x0000000661427210 */ /* 0x004fca0007fde0ff */
        /* <DEDUP_REMOVED lines=19> */
[----:B-1----:R-:W-:-:S05]  /*b0c0*/  IADD3 R62, P6, R101, R6, RZ ;  /* 0x00000006653e7210 */ /* 0x002fca0007fde0ff */
[----:B------:R-:W-:Y:S01]  /*b0d0*/  IMAD.X R63, R7, 0x1, R13, P6 ;  /* 0x00000001073f7824 */ /* 0x000fe200030e060d */
[----:B------:R-:W-:-:S04]  /*b0e0*/  ISETP.GT.AND P6, PT, R10, 0x21, PT ;  /* 0x000000210a00780c */ /* 0x000fc80003fc4270 */
[----:B------:R-:W-:-:S13]  /*b0f0*/  ISETP.GT.AND P6, PT, R0, 0x80, P6 ;  /* 0x000000800000780c */ /* 0x000fda00037c4270 */
[----:B------:R1:W-:Y:S01]  /*b100*/  @P6 STG.E.U16 desc[UR14][R66.64], R73 ;  /* 0x0000004942006986 */ /* 0x0003e2000c10150e */
[----:B--2---:R-:W-:-:S05]  /*b110*/  IADD3 R56, P6, R95, R16, RZ ;  /* 0x000000105f387210 */ /* 0x004fca0007fde0ff */
[----:B------:R-:W-:Y:S01]  /*b120*/  IMAD.X R57, R17, 0x1, R13, P6 ;  /* 0x0000000111397824 */ /* 0x000fe200030e060d */
[----:B------:R-:W-:-:S04]  /*b130*/  ISETP.GT.AND P6, PT, R10, 0x20, PT ;  /* 0x000000200a00780c */ /* 0x000fc80003fc4270 */
[----:B------:R-:W-:-:S13]  /*b140*/  ISETP.GT.AND P6, PT, R0, 0x88, P6 ;  /* 0x000000880000780c */ /* 0x000fda00037c4270 */
[----:B------:R2:W-:Y:S01]  /*b150*/  @P6 STG.E.U16 desc[UR14][R56.64], R74 ;  /* 0x0000004a38006986 */ /* 0x0005e2000c10150e */
[----:B---3--:R-:W-:-:S05]  /*b160*/  IADD3 R58, P6, R97, R16, RZ ;  /* 0x00000010613a7210 */ /* 0x008fca0007fde0ff */
[----:B------:R-:W-:Y:S01]  /*b170*/  IMAD.X R59, R17, 0x1, R13, P6 ;  /* 0x00000001113b7824 */ /* 0x000fe200030e060d */
[----:B------:R-:W-:-:S04]  /*b180*/  ISETP.GT.AND P6, PT, R10, 0x21, PT ;  /* 0x000000210a00780c */ /* 0x000fc80003fc4270 */
[----:B------:R-:W-:-:S13]  /*b190*/  ISETP.GT.AND P6, PT, R0, 0x88, P6 ;  /* 0x000000880000780c */ /* 0x000fda00037c4270 */
[----:B------:R3:W-:Y:S01]  /*b1a0*/  @P6 STG.E.U16 desc[UR14][R58.64], R75 ;  /* 0x0000004b3a006986 */ /* 0x0007e2000c10150e */
[----:B0-----:R-:W-:-:S05]  /*b1b0*/  IADD3 R64, P6, R103, R6, RZ ;  /* 0x0000000667407210 */ /* 0x001fca0007fde0ff */
[----:B------:R-:W-:Y:S01]  /*b1c0*/  IMAD.X R65, R7, 0x1, R13, P6 ;  /* 0x0000000107417824 */ /* 0x000fe200030e060d */
[----:B------:R-:W-:-:S13]  /*b1d0*/  ISETP.GT.AND P6, PT, R0, 0x80, P5 ;  /* 0x000000800000780c */ /* 0x000fda0002fc4270 */
[----:B------:R0:W-:Y:S01]  /*b1e0*/  @P6 STG.E.U16 desc[UR14][R60.64], R76 ;  /* 0x0000004c3c006986 */ /* 0x0001e2000c10150e */
[----:B-1----:R-:W-:-:S05]  /*b1f0*/  IADD3 R66, P6, R105, R6, RZ ;  /* 0x0000000669427210 */ /* 0x002fca0007fde0ff */
[----:B------:R-:W-:Y:S01]  /*b200*/  IMAD.X R67, R7, 0x1, R13, P6 ;  /* 0x0000000107437824 */ /* 0x000fe200030e060d */
[----:B------:R-:W-:-:S13]  /*b210*/  ISETP.GT.AND P6, PT, R0, 0x80, P4 ;  /* 0x000000800000780c */ /* 0x000fda00027c4270 */
[----:B------:R1:W-:Y:S01]  /*b220*/  @P6 STG.E.U16 desc[UR14][R62.64], R77 ;  /* 0x0000004d3e006986 */ /* 0x0003e2000c10150e */
[----:B--2---:R-:W-:-:S05]  /*b230*/  IADD3 R56, P6, R99, R16, RZ ;  /* 0x0000001063387210 */ /* 0x004fca0007fde0ff */
[----:B------:R-:W-:Y:S01]  /*b240*/  IMAD.X R57, R17, 0x1, R13, P6 ;  /* 0x0000000111397824 */ /* 0x000fe200030e060d */
[----:B------:R-:W-:-:S13]  /*b250*/  ISETP.GT.AND P6, PT, R0, 0x88, P5 ;  /* 0x000000880000780c */ /* 0x000fda0002fc4270 */
[----:B------:R2:W-:Y:S01]  /*b260*/  @P6 STG.E.U16 desc[UR14][R56.64], R78 ;  /* 0x0000004e38006986 */ /* 0x0005e2000c10150e */
[----:B---3--:R-:W-:-:S05]  /*b270*/  IADD3 R58, P6, R101, R16, RZ ;  /* 0x00000010653a7210 */ /* 0x008fca0007fde0ff */
[----:B------:R-:W-:Y:S01]  /*b280*/  IMAD.X R59, R17, 0x1, R13, P6 ;  /* 0x00000001113b7824 */ /* 0x000fe200030e060d */
[----:B------:R-:W-:-:S13]  /*b290*/  ISETP.GT.AND P6, PT, R0, 0x88, P4 ;  /* 0x000000880000780c */ /* 0x000fda00027c4270 */
[----:B------:R3:W-:Y:S01]  /*b2a0*/  @P6 STG.E.U16 desc[UR14][R58.64], R79 ;  /* 0x0000004f3a006986 */ /* 0x0007e2000c10150e */
[----:B0-----:R-:W-:-:S05]  /*b2b0*/  IADD3 R60, P6, R107, R6, RZ ;  /* 0x000000066b3c7210 */ /* 0x001fca0007fde0ff */
[----:B------:R-:W-:Y:S01]  /*b2c0*/  IMAD.X R61, R7, 0x1, R13, P6 ;  /* 0x00000001073d7824 */ /* 0x000fe200030e060d */
[----:B------:R-:W-:-:S13]  /*b2d0*/  ISETP.GT.AND P6, PT, R0, 0x80, P3 ;  /* 0x000000800000780c */ /* 0x000fda0001fc4270 */
[----:B------:R-:W-:Y:S01]  /*b2e0*/  @P6 STG.E.U16 desc[UR14][R64.64], R80 ;  /* 0x0000005040006986 */ /* 0x000fe2000c10150e */
[----:B-1----:R-:W-:-:S05]  /*b2f0*/  IADD3 R62, P6, R109, R6, RZ ;  /* 0x000000066d3e7210 */ /* 0x002fca0007fde0ff */
[----:B------:R-:W-:Y:S01]  /*b300*/  IMAD.X R63, R7, 0x1, R13, P6 ;  /* 0x00000001073f7824 */ /* 0x000fe200030e060d */
[----:B------:R-:W-:-:S13]  /*b310*/  ISETP.GT.AND P6, PT, R0, 0x80, P1 ;  /* 0x000000800000780c */ /* 0x000fda0000fc4270 */
[----:B------:R-:W-:Y:S01]  /*b320*/  @P6 STG.E.U16 desc[UR14][R66.64], R81 ;  /* 0x0000005142006986 */ /* 0x000fe2000c10150e */
[----:B------:R-:W-:-:S05]  /*b330*/  IADD3 R6, P6, R103, R16, RZ ;  /* 0x0000001067067210 */ /* 0x000fca0007fde0ff */
        /* <DEDUP_REMOVED lines=15> */
[----:B------:R-:W-:-:S05]  /*b430*/  IADD3 R16, P6, R2, R9, RZ ;  /* 0x0000000902107210 */ /* 0x000fca0007fde0ff */
        /* <DEDUP_REMOVED lines=9> */
[----:B------:R-:W-:-:S04]  /*b4d0*/  ISETP.GT.AND P6, PT, R10, RZ, PT ;  /* 0x000000ff0a00720c */ /* 0x000fc80003fc4270 */
[----:B------:R-:W-:-:S13]  /*b4e0*/  ISETP.GT.AND P6, PT, R0, 0xc0, P6 ;  /* 0x000000c00000780c */ /* 0x000fda00037c4270 */
[----:B------:R2:W-:Y:S01]  /*b4f0*/  @P6 STG.E.U16 desc[UR14][R16.64], R24 ;  /* 0x0000001810006986 */ /* 0x0005e2000c10150e */
[----:B0-----:R-:W-:-:S05]  /*b500*/  IADD3 R58, P6, R2, R23, RZ ;  /* 0x00000017023a7210 */ /* 0x001fca0007fde0ff */
[----:B------:R-:W-:Y:S01]  /*b510*/  IMAD.X R59, R3, 0x1, R13, P6 ;  /* 0x00000001033b7824 */ /* 0x000fe200030e060d */
[----:B------:R-:W-:-:S04]  /*b520*/  ISETP.GT.AND P6, PT, R10, 0x1, PT ;  /* 0x000000010a00780c */ /* 0x000fc80003fc4270 */
[----:B------:R-:W-:-:S13]  /*b530*/  ISETP.GT.AND P6, PT, R0, 0xc0, P6 ;  /* 0x000000c00000780c */ /* 0x000fda00037c4270 */
[----:B------:R-:W-:Y:S01]  /*b540*/  @P6 STG.E.U16 desc[UR14][R56.64], R25 ;  /* 0x0000001938006986 */ /* 0x000fe2000c10150e */
[----:B-1----:R-:W-:-:S05]  /*b550*/  IADD3 R6, P6, R4, R9, RZ ;  /* 0x0000000904067210 */ /* 0x002fca0007fde0ff */
[----:B------:R-:W-:Y:S01]  /*b560*/  IMAD.X R7, R5, 0x1, R13, P6 ;  /* 0x0000000105077824 */ /* 0x000fe200030e060d */
[----:B------:R-:W-:-:S04]  /*b570*/  ISETP.GT.AND P6, PT, R10, RZ, PT ;  /* 0x000000ff0a00720c */ /* 0x000fc80003fc4270 */
        /* <DEDUP_REMOVED lines=11> */
[----:B------:R-:W-:Y:S01]  /*b630*/  @P6 STG.E.U16 desc[UR14][R60.64], R28 ;  /* 0x0000001c3c006986 */ /* 0x000fe2000c10150e */
[----:B--2---:R-:W-:-:S05]  /*b640*/  IADD3 R16, P6, R2, R89, RZ ;  /* 0x0000005902107210 */ /* 0x004fca0007fde0ff */
[----:B------:R-:W-:Y:S01]  /*b650*/  IMAD.X R17, R3, 0x1, R13, P6 ;  /* 0x0000000103117824 */ /* 0x000fe200030e060d */
[----:B------:R-:W-:-:S04]  /*b660*/  ISETP.GT.AND P6, PT, R10, 0x9, PT ;  /* 0x000000090a00780c */ /* 0x000fc80003fc4270 */
[----:B------:R-:W-:-:S13]  /*b670*/  ISETP.GT.AND P6, PT, R0, 0xc0, P6 ;  /* 0x000000c00000780c */ /* 0x000fda00037c4270 */
[----:B------:R-:W-:Y:S01]  /*b680*/  @P6 STG.E.U16 desc[UR14][R58.64], R29 ;  /* 0x0000001d3a006986 */ /* 0x000fe2000c10150e */
        /* <DEDUP_REMOVED lines=34> */
[----:B------:R-:W-:Y:S01]  /*b8b0*/  @P6 STG.E.U16 desc[UR14][R20.64], R36 ;  /* 0x0000002414006986 */ /* 0x000fe2000c10150e */
[----:B---3--:R-:W-:-:S05]  /*b8c0*/  IADD3 R16, P6, R2, R97, RZ ;  /* 0x0000006102107210 */ /* 0x008fca0007fde0ff */
        /* <DEDUP_REMOVED lines=23> */
[----:B------:R-:W-:Y:S01]  /*ba40*/  @P6 STG.E.U16 desc[UR14][R16.64], R41 ;  /* 0x0000002910006986 */ /* 0x000fe2000c10150e */
[----:B------:R-:W-:-:S04]  /*ba50*/  ISETP.GT.AND P6, PT, R10, 0x20, PT ;  /* 0x000000200a00780c */ /* 0x000fc80003fc4270 */
[----:B------:R-:W-:-:S13]  /*ba60*/  ISETP.GT.AND P6, PT, R0, 0xc8, P6 ;  /* 0x000000c80000780c */ /* 0x000fda00037c4270 */
[----:B------:R-:W-:Y:S01]  /*ba70*/  @P6 STG.E.U16 desc[UR14][R18.64], R42 ;  /* 0x0000002a12006986 */ /* 0x000fe2000c10150e */
[----:B------:R-:W-:-:S04]  /*ba80*/  ISETP.GT.AND P6, PT, R10, 0x21, PT ;  /* 0x000000210a00780c */ /* 0x000fc80003fc4270 */
[----:B------:R-:W-:-:S13]  /*ba90*/  ISETP.GT.AND P6, PT, R0, 0xc8, P6 ;  /* 0x000000c80000780c */ /* 0x000fda00037c4270 */
[----:B------:R0:W-:Y:S01]  /*baa0*/  @P6 STG.E.U16 desc[UR14][R6.64], R43 ;  /* 0x0000002b06006986 */ /* 0x0001e2000c10150e */
[----:B-1----:R-:W-:-:S05]  /*bab0*/  IADD3 R8, P6, R2, R99, RZ ;  /* 0x0000006302087210 */ /* 0x002fca0007fde0ff */
[----:B------:R-:W-:Y:S01]  /*bac0*/  IMAD.X R9, R3, 0x1, R13, P6 ;  /* 0x0000000103097824 */ /* 0x000fe200030e060d */
[C---:B------:R-:W-:Y:S02]  /*bad0*/  ISETP.GT.AND P6, PT, R0.reuse, 0xc0, P5 ;  /* 0x000000c00000780c */ /* 0x040fe40002fc4270 */
[----:B------:R-:W-:-:S11]  /*bae0*/  ISETP.GT.AND P5, PT, R0, 0xc8, P5 ;  /* 0x000000c80000780c */ /* 0x000fd60002fa4270 */
[----:B------:R1:W-:Y:S01]  /*baf0*/  @P6 STG.E.U16 desc[UR14][R8.64], R44 ;  /* 0x0000002c08006986 */ /* 0x0003e2000c10150e */
[----:B--2---:R-:W-:-:S05]  /*bb00*/  IADD3 R14, P6, R2, R101, RZ ;  /* 0x00000065020e7210 */ /* 0x004fca0007fde0ff */
[----:B------:R-:W-:Y:S01]  /*bb10*/  IMAD.X R15, R3, 0x1, R13, P6 ;  /* 0x00000001030f7824 */ /* 0x000fe200030e060d */
[C---:B------:R-:W-:Y:S02]  /*bb20*/  ISETP.GT.AND P6, PT, R0.reuse, 0xc0, P4 ;  /* 0x000000c00000780c */ /* 0x040fe400027c4270 */
[----:B------:R-:W-:-:S11]  /*bb30*/  ISETP.GT.AND P4, PT, R0, 0xc8, P4 ;  /* 0x000000c80000780c */ /* 0x000fd60002784270 */
[----:B------:R2:W-:Y:S01]  /*bb40*/  @P6 STG.E.U16 desc[UR14][R14.64], R45 ;  /* 0x0000002d0e006986 */ /* 0x0005e2000c10150e */
[----:B0-----:R-:W-:-:S05]  /*bb50*/  IADD3 R6, P6, R4, R99, RZ ;  /* 0x0000006304067210 */ /* 0x001fca0007fde0ff */
[----:B------:R-:W-:Y:S01]  /*bb60*/  IMAD.X R7, R5, 0x1, R13, P6 ;  /* 0x0000000105077824 */ /* 0x000fe200030e060d */
[----:B-1----:R-:W-:-:S04]  /*bb70*/  IADD3 R8, P6, R4, R101, RZ ;  /* 0x0000006504087210 */ /* 0x002fc80007fde0ff */
[----:B------:R0:W-:Y:S01]  /*bb80*/  @P5 STG.E.U16 desc[UR14][R6.64], R46 ;  /* 0x0000002e06005986 */ /* 0x0001e2000c10150e */
[----:B------:R-:W-:Y:S01]  /*bb90*/  ISETP.GT.AND P5, PT, R0, 0xc0, P3 ;  /* 0x000000c00000780c */ /* 0x000fe20001fa4270 */
[--C-:B------:R-:W-:Y:S01]  /*bba0*/  IMAD.X R9, R5, 0x1, R13.reuse, P6 ;  /* 0x0000000105097824 */ /* 0x100fe200030e060d */
[----:B--2---:R-:W-:Y:S02]  /*bbb0*/  IADD3 R14, P6, R2, R103, RZ ;  /* 0x00000067020e7210 */ /* 0x004fe40007fde0ff */
[C---:B------:R-:W-:Y:S02]  /*bbc0*/  ISETP.GT.AND P3, PT, R0.reuse, 0xc8, P3 ;  /* 0x000000c80000780c */ /* 0x040fe40001f64270 */
[----:B------:R1:W-:Y:S01]  /*bbd0*/  @P4 STG.E.U16 desc[UR14][R8.64], R47 ;  /* 0x0000002f08004986 */ /* 0x0003e2000c10150e */
[C---:B------:R-:W-:Y:S01]  /*bbe0*/  ISETP.GT.AND P4, PT, R0.reuse, 0xc0, P1 ;  /* 0x000000c00000780c */ /* 0x040fe20000f84270 */
[----:B------:R-:W-:Y:S01]  /*bbf0*/  IMAD.X R15, R3, 0x1, R13, P6 ;  /* 0x00000001030f7824 */ /* 0x000fe200030e060d */
[----:B------:R-:W-:-:S02]  /*bc00*/  ISETP.GT.AND P1, PT, R0, 0xc8, P1 ;  /* 0x000000c80000780c */ /* 0x000fc40000f24270 */
[-C--:B0-----:R-:W-:Y:S02]  /*bc10*/  IADD3 R6, P6, R2, R105.reuse, RZ ;  /* 0x0000006902067210 */ /* 0x081fe40007fde0ff */
[----:B------:R0:W-:Y:S03]  /*bc20*/  @P5 STG.E.U16 desc[UR14][R14.64], R48 ;  /* 0x000000300e005986 */ /* 0x0001e6000c10150e */
[--C-:B------:R-:W-:Y:S01]  /*bc30*/  IMAD.X R7, R3, 0x1, R13.reuse, P6 ;  /* 0x0000000103077824 */ /* 0x100fe200030e060d */
[C---:B------:R-:W-:Y:S02]  /*bc40*/  IADD3 R10, P6, R4.reuse, R105, RZ ;  /* 0x00000069040a7210 */ /* 0x040fe40007fde0ff */
[----:B-1----:R-:W-:Y:S02]  /*bc50*/  IADD3 R8, P5, R4, R103, RZ ;  /* 0x0000006704087210 */ /* 0x002fe40007fbe0ff */
[----:B------:R1:W-:Y:S01]  /*bc60*/  @P4 STG.E.U16 desc[UR14][R6.64], R49 ;  /* 0x0000003106004986 */ /* 0x0003e2000c10150e */
[C-C-:B------:R-:W-:Y:S01]  /*bc70*/  IMAD.X R11, R5.reuse, 0x1, R13.reuse, P6 ;  /* 0x00000001050b7824 */ /* 0x140fe200030e060d */
[C---:B------:R-:W-:Y:S01]  /*bc80*/  ISETP.GT.AND P4, PT, R0.reuse, 0xc0, P2 ;  /* 0x000000c00000780c */ /* 0x040fe20001784270 */
[----:B------:R-:W-:Y:S01]  /*bc90*/  IMAD.X R9, R5, 0x1, R13, P5 ;  /* 0x0000000105097824 */ /* 0x000fe200028e060d */
[----:B------:R-:W-:-:S02]  /*bca0*/  ISETP.GT.AND P5, PT, R0, 0xc0, P0 ;  /* 0x000000c00000780c */ /* 0x000fc400007a4270 */
[C---:B------:R-:W-:Y:S02]  /*bcb0*/  ISETP.GT.AND P2, PT, R0.reuse, 0xc8, P2 ;  /* 0x000000c80000780c */ /* 0x040fe40001744270 */
[----:B------:R2:W-:Y:S01]  /*bcc0*/  @P3 STG.E.U16 desc[UR14][R8.64], R50 ;  /* 0x0000003208003986 */ /* 0x0005e2000c10150e */
[----:B------:R-:W-:Y:S02]  /*bcd0*/  ISETP.GT.AND P0, PT, R0, 0xc8, P0 ;  /* 0x000000c80000780c */ /* 0x000fe40000704270 */
[-C--:B0-----:R-:W-:Y:S01]  /*bce0*/  IADD3 R14, P3, R4, R107.reuse, RZ ;  /* 0x0000006b040e7210 */ /* 0x081fe20007f7e0ff */
[----:B------:R2:W-:Y:S01]  /*bcf0*/  @P1 STG.E.U16 desc[UR14][R10.64], R51 ;  /* 0x000000330a001986 */ /* 0x0005e2000c10150e */
[C---:B-1----:R-:W-:Y:S02]  /*bd00*/  IADD3 R6, P6, R2.reuse, R107, RZ ;  /* 0x0000006b02067210 */ /* 0x042fe40007fde0ff */
[----:B------:R-:W-:Y:S01]  /*bd10*/  IADD3 R2, P1, R2, R109, RZ ;  /* 0x0000006d02027210 */ /* 0x000fe20007f3e0ff */
[----:B------:R-:W-:-:S02]  /*bd20*/  IMAD.X R15, R5, 0x1, R13, P3 ;  /* 0x00000001050f7824 */ /* 0x000fc400018e060d */
[C-C-:B------:R-:W-:Y:S01]  /*bd30*/  IMAD.X R7, R3.reuse, 0x1, R13.reuse, P6 ;  /* 0x0000000103077824 */ /* 0x140fe200030e060d */
[----:B------:R-:W-:Y:S01]  /*bd40*/  IADD3 R12, P6, R4, R109, RZ ;  /* 0x0000006d040c7210 */ /* 0x000fe20007fde0ff */
[----:B------:R-:W-:-:S03]  /*bd50*/  IMAD.X R3, R3, 0x1, R13, P1 ;  /* 0x0000000103037824 */ /* 0x000fc600008e060d */
[----:B------:R2:W-:Y:S04]  /*bd60*/  @P4 STG.E.U16 desc[UR14][R6.64], R52 ;  /* 0x0000003406004986 */ /* 0x0005e8000c10150e */
[----:B------:R2:W-:Y:S04]  /*bd70*/  @P5 STG.E.U16 desc[UR14][R2.64], R53 ;  /* 0x0000003502005986 */ /* 0x0005e8000c10150e */
[----:B------:R2:W-:Y:S01]  /*bd80*/  @P2 STG.E.U16 desc[UR14][R14.64], R54 ;  /* 0x000000360e002986 */ /* 0x0005e2000c10150e */
[----:B------:R-:W-:Y:S05]  /*bd90*/  @!P0 EXIT ;  /* 0x000000000000894d */ /* 0x000fea0003800000 */
[----:B------:R-:W-:Y:S01]  /*bda0*/  F2FP.F16.F32.PACK_AB R55, RZ, R55 ;  /* 0x00000037ff37723e */ /* 0x000fe200000000ff */
[----:B------:R-:W-:-:S05]  /*bdb0*/  IMAD.X R13, R5, 0x1, R13, P6 ;  /* 0x00000001050d7824 */ /* 0x000fca00030e060d */
[----:B------:R-:W-:Y:S01]  /*bdc0*/  STG.E.U16 desc[UR14][R12.64], R55 ;  /* 0x000000370c007986 */ /* 0x000fe2000c10150e */
[----:B------:R-:W-:Y:S05]  /*bdd0*/  EXIT ;  /* 0x000000000000794d */ /* 0x000fea0003800000 */
.L_x_9:
[----:B------:R-:W-:-:S13]  /*bde0*/  ISETP.NE.AND P0, PT, R4, RZ, PT ;  /* 0x000000ff0400720c */ /* 0x000fda0003f05270 */
[----:B------:R-:W-:Y:S05]  /*bdf0*/  @P0 EXIT ;  /* 0x000000000000094d */ /* 0x000fea0003800000 */
[----:B------:R-:W-:-:S13]  /*be00*/  ELECT P0, URZ, PT ;  /* 0x00000000003f782f */ /* 0x000fda0003800000 */
[----:B------:R-:W-:Y:S05]  /*be10*/  @!P0 BRA `(.L_x_242) ;  /* 0x0000000400c08947 */ /* 0x000fea0003800000 */
[----:B------:R-:W-:Y:S02]  /*be20*/  ISETP.GE.AND P0, PT, R2, 0x1, PT ;  /* 0x000000010200780c */ /* 0x000fe40003f06270 */
[----:B------:R-:W-:-:S04]  /*be30*/  SHF.R.S32.HI R5, RZ, 0x1f, R6 ;  /* 0x0000001fff057819 */ /* 0x000fc80000011406 */
[----:B------:R-:W-:-:S07]  /*be40*/  LEA.HI R4, R5, R6, RZ, 0x7 ;  /* 0x0000000605047211 */ /* 0x000fce00078f38ff */
[----:B------:R-:W-:Y:S05]  /*be50*/  @!P0 BRA `(.L_x_242) ;  /* 0x0000000400b08947 */ /* 0x000fea0003800000 */
[----:B------:R-:W1:Y:S01]  /*be60*/  S2R R5, SR_CTAID.X ;  /* 0x0000000000057919 */ /* 0x000e620000002500 */
[----:B------:R-:W-:Y:S01]  /*be70*/  LOP3.LUT R7, R4, 0xffffff80, RZ, 0xc0, !PT ;  /* 0xffffff8004077812 */ /* 0x000fe200078ec0ff */
[----:B------:R-:W-:Y:S01]  /*be80*/  ULDC UR4, c[0x0][0x384] ;  /* 0x0000e10000047ab9 */ /* 0x000fe20000000800 */
[----:B------:R-:W-:Y:S01]  /*be90*/  LOP3.LUT P0, RZ, R6, 0x1f, RZ, 0xc0, !PT ;  /* 0x0000001f06ff7812 */ /* 0x000fe2000780c0ff */
[----:B0----5:R-:W0:Y:S01]  /*bea0*/  S2R R11, SR_CTAID.Y ;  /* 0x00000000000b7919 */ /* 0x021e220000002600 */
[----:B------:R-:W-:Y:S01]  /*beb0*/  IMAD R4, R8, R9, RZ ;  /* 0x0000000908047224 */ /* 0x000fe200078e02ff */
[----:B------:R-:W-:Y:S01]  /*bec0*/  ULDC UR5, c[0x0][0x388] ;  /* 0x0000e20000057ab9 */ /* 0x000fe20000000800 */
[----:B------:R-:W-:Y:S01]  /*bed0*/  IMAD.IADD R7, R6, 0x1, -R7 ;  /* 0x0000000106077824 */ /* 0x000fe200078e0a07 */
[----:B------:R-:W-:Y:S01]  /*bee0*/  LOP3.LUT R20, R0, 0x2, RZ, 0xfc, !PT ;  /* 0x0000000200147812 */ /* 0x000fe200078efcff */
[----:B------:R-:W-:Y:S01]  /*bef0*/  IMAD.MOV.U32 R6, RZ, RZ, RZ ;  /* 0x000000ffff067224 */ /* 0x000fe200078e00ff */
[----:B------:R-:W-:Y:S01]  /*bf00*/  CS2R R8, SRZ ;  /* 0x0000000000087805 */ /* 0x000fe2000001ff00 */
[----:B------:R-:W-:Y:S01]  /*bf10*/  IMAD.MOV.U32 R10, RZ, RZ, RZ ;  /* 0x000000ffff0a7224 */ /* 0x000fe200078e00ff */
[----:B------:R-:W-:Y:S01]  /*bf20*/  ISETP.NE.AND P1, PT, R7, RZ, PT ;  /* 0x000000ff0700720c */ /* 0x000fe20003f25270 */
[----:B------:R-:W-:Y:S01]  /*bf30*/  IMAD R4, R3, R4, 0x1 ;  /* 0x0000000103047424 */ /* 0x000fe200078e0204 */
[----:B------:R-:W-:Y:S01]  /*bf40*/  ISETP.NE.OR P0, PT, R7, RZ, !P0 ;  /* 0x000000ff0700720c */ /* 0x000fe20004705670 */
[----:B------:R-:W-:-:S02]  /*bf50*/  IMAD.MOV.U32 R7, RZ, RZ, 0x1 ;  /* 0x00000001ff077424 */ /* 0x000fc400078e00ff */
[----:B-1----:R-:W-:-:S04]  /*bf60*/  IMAD.SHL.U32 R18, R5, 0x100, RZ ;  /* 0x0000010005127824 */ /* 0x002fc800078e00ff */
[----:B------:R-:W-:-:S04]  /*bf70*/  IMAD.HI.U32 R5, R18, UR4, RZ ;  /* 0x0000000412057c27 */ /* 0x000fc8000f8e00ff */
[----:B0-----:R-:W-:Y:S01]  /*bf80*/  IMAD.SHL.U32 R19, R11, 0x40, RZ ;  /* 0x000000400b137824 */ /* 0x001fe200078e00ff */
[----:B------:R-:W-:-:S07]  /*bf90*/  SHF.R.U32.HI R5, RZ, UR5, R5 ;  /* 0x00000005ff057c19 */ /* 0x000fce0008011605 */
.L_x_246:
[----:B------:R-:W0:Y:S01]  /*bfa0*/  S2R R12, SR_CgaCtaId ;  /* 0x00000000000c7919 */ /* 0x000e220000008800 */
[----:B------:R-:W-:-:S04]  /*bfb0*/  MOV R11, 0x400 ;  /* 0x00000400000b7802 */ /* 0x000fc80000000f00 */
[----:B0-----:R-:W-:Y:S02]  /*bfc0*/  LEA R21, R12, R11, 0x18 ;  /* 0x0000000b0c157211 */ /* 0x001fe400078ec0ff */
[----:B------:R-:W-:-:S03]  /*bfd0*/  SHF.L.U32 R11, R7, 0x1f, RZ ;  /* 0x0000001f070b7819 */ /* 0x000fc600000006ff */
[----:B------:R-:W-:-:S07]  /*bfe0*/  IMAD R12, R6, 0x8, R21 ;  /* 0x00000008060c7824 */ /* 0x000fce00078e0215 */
.L_x_243:
[----:B0-----:R0:W1:Y:S02]  /*bff0*/  SYNCS.PHASECHK.TRANS64.TRYWAIT P2, [R12+URZ+0x32028], R11 ;  /* 0x0320280b0c0075a7 */ /* 0x001064000804017f */
[----:B-1----:R-:W-:Y:S05]  /*c000*/  @!P2 NANOSLEEP.SYNCS 0x989680 ;  /* 0x009896800000a95d */ /* 0x002fea0003900000 */
[----:B------:R-:W1:Y:S02]  /*c010*/  @!P2 SYNCS.PHASECHK.TRANS64 P2, [R12+URZ+0x32028], R11 ;  /* 0x0320280b0c00a5a7 */ /* 0x000e64000804007f */
[----:B-1----:R-:W-:Y:S05]  /*c020*/  @!P2 BRA `(.L_x_243) ;  /* 0xfffffffc00f0a947 */ /* 0x002fea000383ffff */
[----:B0-----:R-:W0:Y:S02]  /*c030*/  @!P1 LDC R11, c[0x0][0x500] ;  /* 0x00014000ff0b9b82 */ /* 0x001e240000000800 */
[----:B0-----:R0:W-:Y:S02]  /*c040*/  @!P1 SYNCS.ARRIVE.TRANS64 RZ, [R12+URZ+0x32000], R11 ;  /* 0x0320000b0cff99a7 */ /* 0x0011e4000800003f */
[----:B0-----:R-:W-:-:S04]  /*c050*/  PRMT R11, R20, 0x9910, RZ ;  /* 0x00009910140b7816 */ /* 0x001fc800000000ff */
[----:B------:R-:W-:-:S13]  /*c060*/  ISETP.NE.AND P2, PT, R11, 0x2, PT ;  /* 0x000000020b00780c */ /* 0x000fda0003f45270 */
[----:B------:R-:W-:Y:S05]  /*c070*/  @P2 BRA `(.L_x_244) ;  /* 0x0000000000042947 */ /* 0x000fea0003800000 */
[----:B------:R-:W-:Y:S01]  /*c080*/  BPT.TRAP 0x1 ;  /* 0x000000040000795c */ /* 0x000fe20000300000 */
.L_x_244:
[----:B------:R-:W-:Y:S05]  /*c090*/  @P0 BRA `(.L_x_245) ;  /* 0x0000000000040947 */ /* 0x000fea0003800000 */
[----:B------:R-:W-:Y:S01]  /*c0a0*/  BPT.TRAP 0x1 ;  /* 0x000000040000795c */ /* 0x000fe20000300000 */
.L_x_245:
[----:B------:R-:W0:Y:S01]  /*c0b0*/  LDC R13, c[0x0][0x380] ;  /* 0x0000e000ff0d7b82 */ /* 0x000e220000000800 */
[----:B------:R-:W-:Y:S01]  /*c0c0*/  R2UR UR4, R5 ;  /* 0x00000000050472ca */ /* 0x000fe200000e0000 */
[----:B------:R-:W-:Y:S01]  /*c0d0*/  ULDC UR20, c[0x0][0x38c] ;  /* 0x0000e30000147ab9 */ /* 0x000fe20000000800 */
[----:B------:R-:W-:Y:S01]  /*c0e0*/  R2UR UR5, R18 ;  /* 0x00000000120572ca */ /* 0x000fe200000e0000 */
[----:B------:R-:W-:Y:S01]  /*c0f0*/  UISETP.NE.AND UP0, UPT, UR20, 0x1, UPT ;  /* 0x000000011400788c */ /* 0x000fe2000bf05270 */
[----:B------:R-:W-:Y:S01]  /*c100*/  R2UR UR17, R12 ;  /* 0x000000000c1172ca */ /* 0x000fe200000e0000 */
[C---:B------:R-:W-:Y:S01]  /*c110*/  VIADD R12, R10.reuse, 0x1 ;  /* 0x000000010a0c7836 */ /* 0x040fe20000000000 */
[----:B------:R-:W-:Y:S01]  /*c120*/  R2UR UR18, R10 ;  /* 0x000000000a1272ca */ /* 0x000fe200000e0000 */
[----:B---34-:R-:W1:Y:S01]  /*c130*/  LDC.64 R14, c[0x0][0x3b8] ;  /* 0x0000ee00ff0e7b82 */ /* 0x018e620000000a00 */
[----:B------:R-:W-:Y:S01]  /*c140*/  R2UR UR9, R21 ;  /* 0x00000000150972ca */ /* 0x000fe200000e0000 */
[----:B------:R-:W-:Y:S01]  /*c150*/  VIADD R4, R4, 0xffffffff ;  /* 0xffffffff04047836 */ /* 0x000fe20000000000 */
[----:B------:R-:W-:Y:S01]  /*c160*/  R2UR UR16, R6 ;  /* 0x00000000061072ca */ /* 0x000fe200000e0000 */
[----:B------:R-:W-:Y:S01]  /*c170*/  ULDC.64 UR24, c[0x0][0x198] ;  /* 0x0000660000187ab9 */ /* 0x000fe20000000a00 */
[----:B------:R-:W-:Y:S01]  /*c180*/  R2UR UR12, R9 ;  /* 0x00000000090c72ca */ /* 0x000fe200000e0000 */
[----:B------:R-:W-:Y:S01]  /*c190*/  ULDC.64 UR14, c[0x0][0x3b0] ;  /* 0x0000ec00000e7ab9 */ /* 0x000fe20000000a00 */
[----:B------:R-:W-:Y:S01]  /*c1a0*/  @UP0 ULDC.64 UR10, c[0x0][0x390] ;  /* 0x0000e400000a0ab9 */ /* 0x000fe20000000a00 */
[----:B------:R-:W1:Y:S01]  /*c1b0*/  LDC.64 R16, c[0x0][0x3d8] ;  /* 0x0000f600ff107b82 */ /* 0x000e620000000a00 */
[----:B------:R-:W-:Y:S01]  /*c1c0*/  R2UR UR13, R8 ;  /* 0x00000000080d72ca */ /* 0x000fe200000e0000 */
[----:B------:R-:W-:Y:S01]  /*c1d0*/  ULDC.64 UR22, c[0x0][0x3d0] ;  /* 0x0000f40000167ab9 */ /* 0x000fe20000000a00 */
[----:B------:R-:W-:Y:S01]  /*c1e0*/  ISETP.GT.AND P5, PT, R4, 0x1, PT ;  /* 0x000000010400780c */ /* 0x000fe20003fa4270 */
[----:B------:R-:W-:-:S02]  /*c1f0*/  USHF.L.U32 UR18, UR18, 0x6, URZ ;  /* 0x0000000612127899 */ /* 0x000fc4000800063f */
[----:B------:R-:W-:Y:S01]  /*c200*/  UIADD3 UR17, UR17, 0x32000, URZ ;  /* 0x0003200011117890 */ /* 0x000fe2000fffe03f */
[----:B0-----:R-:W-:Y:S01]  /*c210*/  ISETP.NE.AND P2, PT, R13, 0x1, PT ;  /* 0x000000010d00780c */ /* 0x001fe20003f45270 */
[----:B------:R-:W-:Y:S01]  /*c220*/  ULEA UR16, UR16, UR9, 0xf ;  /* 0x0000000910107291 */ /* 0x000fe2000f8e783f */
[----:B------:R-:W-:Y:S01]  /*c230*/  UMOV UR26, 0x0 ;  /* 0x00000000001a7882 */ /* 0x000fe20000000000 */
[----:B------:R-:W-:-:S03]  /*c240*/  UMOV UR27, 0x10000000 ;  /* 0x10000000001b7882 */ /* 0x000fc60000000000 */
[----:B------:R-:W-:-:S07]  /*c250*/  UMOV UR9, UR17 ;  /* 0x0000001100097c82 */ /* 0x000fce0008000000 */
[----:B------:R-:W-:Y:S01]  /*c260*/  @P2 IMAD.U32 R11, RZ, RZ, UR4 ;  /* 0x00000004ff0b2e24 */ /* 0x000fe2000f8e00ff */
[----:B------:R-:W-:Y:S01]  /*c270*/  UIADD3 UR4, UP1, UR24, 0xf0, URZ ;  /* 0x000000f018047890 */ /* 0x000fe2000ff3e03f */
[----:B-1----:R-:W-:Y:S01]  /*c280*/  IMAD R10, R8, R15, R17 ;  /* 0x0000000f080a7224 */ /* 0x002fe200078e0211 */
[----:B------:R-:W-:Y:S02]  /*c290*/  UIADD3 UR24, UP2, UR24, 0x1f0, URZ ;  /* 0x000001f018187890 */ /* 0x000fe4000ff5e03f */
[----:B------:R-:W-:Y:S01]  /*c2a0*/  @P2 R2UR UR5, R11 ;  /* 0x000000000b0522ca */ /* 0x000fe200000e0000 */
[----:B------:R-:W-:Y:S01]  /*c2b0*/  IMAD R11, R6, 0x2000, R21 ;  /* 0x00002000060b7824 */ /* 0x000fe200078e0215 */
[----:B------:R-:W-:Y:S01]  /*c2c0*/  ISETP.NE.AND P2, PT, R12, R3, PT ;  /* 0x000000030c00720c */ /* 0x000fe20003f45270 */
[----:B------:R-:W-:-:S03]  /*c2d0*/  VIADD R6, R6, 0x1 ;  /* 0x0000000106067836 */ /* 0x000fc60000000000 */
[----:B------:R-:W-:Y:S01]  /*c2e0*/  R2UR UR8, R11 ;  /* 0x000000000b0872ca */ /* 0x000fe200000e0000 */
[----:B------:R-:W-:Y:S01]  /*c2f0*/  IMAD R11, R9, R14, R16 ;  /* 0x0000000e090b7224 */ /* 0x000fe200078e0210 */
[C---:B------:R-:W-:Y:S01]  /*c300*/  ISETP.NE.AND P4, PT, R6.reuse, 0x5, PT ;  /* 0x000000050600780c */ /* 0x040fe20003f85270 */
[----:B------:R-:W0:Y:S03]  /*c310*/  LDC R14, c[0x0][0x3c8] ;  /* 0x0000f200ff0e7b82 */ /* 0x000e260000000800 */
[----:B------:R-:W-:Y:S01]  /*c320*/  PRMT R10, R11, 0x40, R10 ;  /* 0x000000400b0a7816 */ /* 0x000fe2000000000a */
[----:B------:R-:W-:Y:S01]  /*c330*/  UIADD3 UR6, -UR5, URZ, URZ ;  /* 0x0000003f05067290 */ /* 0x000fe2000fffe13f */
[----:B------:R-:W-:Y:S01]  /*c340*/  VIADD R11, R9, 0x1 ;  /* 0x00000001090b7836 */ /* 0x000fe20000000000 */
[----:B------:R-:W-:Y:S01]  /*c350*/  UMOV UR21, UR5 ;  /* 0x0000000500157c82 */ /* 0x000fe20008000000 */
[----:B------:R-:W-:Y:S01]  /*c360*/  @P2 IMAD.MOV R11, RZ, RZ, R9 ;  /* 0x000000ffff0b2224 */ /* 0x000fe200078e0209 */
[----:B------:R-:W-:-:S02]  /*c370*/  SEL R6, R6, RZ, P4 ;  /* 0x000000ff06067207 */ /* 0x000fc40002000000 */
[----:B------:R-:W-:Y:S01]  /*c380*/  IMAD R13, R13, UR6, R18 ;  /* 0x000000060d0d7c24 */ /* 0x000fe2000f8e0212 */
[----:B------:R-:W-:Y:S01]  /*c390*/  UIMAD.WIDE.U32 UR6, UR5, UR10, URZ ;  /* 0x0000000a050672a5 */ /* 0x000fe2000f8e003f */
[----:B------:R-:W-:Y:S01]  /*c3a0*/  R2UR UR10, R19 ;  /* 0x00000000130a72ca */ /* 0x000fe200000e0000 */
[----:B------:R-:W-:Y:S02]  /*c3b0*/  UIADD3 UR8, UR8, 0x28000, URZ ;  /* 0x0002800008087890 */ /* 0x000fe4000fffe03f */
[----:B------:R-:W-:Y:S01]  /*c3c0*/  @UP0 USHF.R.U32.HI UR21, URZ, UR11, UR7 ;  /* 0x0000000b3f150299 */ /* 0x000fe20008011607 */
[----:B------:R-:W-:Y:S01]  /*c3d0*/  R2UR UR19, R13 ;  /* 0x000000000d1372ca */ /* 0x000fe200000e0000 */
[----:B------:R-:W-:Y:S01]  /*c3e0*/  VIADD R13, R8, 0x1 ;  /* 0x00000001080d7836 */ /* 0x000fe20000000000 */
[----:B------:R-:W-:Y:S01]  /*c3f0*/  R2UR UR7, R10 ;  /* 0x000000000a0772ca */ /* 0x000fe200000e0000 */
[----:B------:R-:W-:Y:S01]  /*c400*/  UIADD3 UR6, -UR21, URZ, URZ ;  /* 0x0000003f15067290 */ /* 0x000fe2000fffe13f */
[----:B------:R-:W-:Y:S01]  /*c410*/  SEL R10, RZ, 0x1, P4 ;  /* 0x00000001ff0a7807 */ /* 0x000fe20002000000 */
[----:B------:R-:W-:-:S02]  /*c420*/  UMOV UR11, UR18 ;  /* 0x00000012000b7c82 */ /* 0x000fc40008000000 */
[----:B------:R-:W-:Y:S01]  /*c430*/  UIMAD UR20, UR20, UR6, UR5 ;  /* 0x00000006141472a4 */ /* 0x000fe2000f8e0205 */
[----:B0-----:R-:W-:Y:S01]  /*c440*/  ISETP.NE.AND P3, PT, R11, R14, PT ;  /* 0x0000000e0b00720c */ /* 0x001fe20003f65270 */
[----:B------:R-:W-:Y:S01]  /*c450*/  UIADD3.X UR5, URZ, UR25, URZ, UP1, !UPT ;  /* 0x000000193f057290 */ /* 0x000fe20008ffe43f */
[----:B------:R-:W-:Y:S01]  /*c460*/  LOP3.LUT R7, R7, R10, RZ, 0x3c, !PT ;  /* 0x0000000a07077212 */ /* 0x000fe200078e3cff */
[----:B------:R-:W-:Y:S01]  /*c470*/  UIMAD UR20, UR20, UR15, UR23 ;  /* 0x0000000f141472a4 */ /* 0x000fe2000f8e0217 */
[----:B------:R-:W-:Y:S01]  /*c480*/  SEL R10, R12, RZ, P2 ;  /* 0x000000ff0c0a7207 */ /* 0x000fe20001000000 */
[----:B------:R-:W-:Y:S01]  /*c490*/  UIMAD UR19, UR19, UR14, UR22 ;  /* 0x0000000e131372a4 */ /* 0x000fe2000f8e0216 */
[----:B------:R-:W-:Y:S01]  /*c4a0*/  SEL R9, R11, RZ, P3 ;  /* 0x000000ff0b097207 */ /* 0x000fe20001800000 */
[----:B------:R-:W-:Y:S02]  /*c4b0*/  UPRMT UR6, UR7, 0x5410, URZ ;  /* 0x0000541007067896 */ /* 0x000fe4000800003f */
[----:B------:R-:W-:-:S04]  /*c4c0*/  UIADD3.X UR25, URZ, UR25, URZ, UP2, !UPT ;  /* 0x000000193f197290 */ /* 0x000fc800097fe43f */
[----:B------:R-:W-:-:S03]  /*c4d0*/  @P3 IMAD.MOV R13, RZ, RZ, R8 ;  /* 0x000000ffff0d3224 */ /* 0x000fc600078e0208 */
[----:B------:R1:W-:Y:S01]  /*c4e0*/  UTMALDG.4D.IM2COL [UR16], [UR4], UR6 ;  /* 0x00000010040073b4 */ /* 0x0003e20008058006 */
[----:B------:R-:W-:Y:S01]  /*c4f0*/  IMAD.MOV.U32 R8, RZ, RZ, R13 ;  /* 0x000000ffff087224 */ /* 0x000fe200078e000d */
[----:B------:R1:W-:Y:S02]  /*c500*/  UTMALDG.4D [UR8], [UR24], desc[UR26] ;  /* 0x00001a08180075b4 */ /* 0x0003e40008019000 */
[----:B-1----:R-:W-:Y:S05]  /*c510*/  @P5 BRA `(.L_x_246) ;  /* 0xfffffff800a05947 */ /* 0x002fea000383ffff */
.L_x_242:
[----:B------:R-:W-:Y:S01]  /*c520*/  ISETP.GE.U32.AND P2, PT, R2, 0x5, PT ;  /* 0x000000050200780c */ /* 0x000fe20003f46070 */
[----:B------:R-:W-:Y:S05]  /*c530*/  WARPSYNC.ALL ;  /* 0x0000000000007948 */ /* 0x000fea0003800000 */
[----:B------:R-:W-:-:S07]  /*c540*/  ELECT P1, URZ, PT ;  /* 0x00000000003f782f */ /* 0x000fce0003820000 */
[----:B------:R-:W-:-:S05]  /*c550*/  @P2 IMAD.WIDE.U32 R4, R2, -0x33333333, RZ ;  /* 0xcccccccd02042825 */ /* 0x000fca00078e00ff */
[----:B------:R-:W-:-:S04]  /*c560*/  @P2 SHF.R.U32.HI R3, RZ, 0x2, R5 ;  /* 0x00000002ff032819 */ /* 0x000fc80000011605 */
[----:B------:R-:W-:-:S04]  /*c570*/  @P2 LOP3.LUT R3, R3, 0x1, RZ, 0xc0, !PT ;  /* 0x0000000103032812 */ /* 0x000fc800078ec0ff */
[----:B------:R-:W-:Y:S01]  /*c580*/  @P2 ISETP.NE.U32.AND P0, PT, R3, 0x1, PT ;  /* 0x000000010300280c */ /* 0x000fe20003f05070 */
[----:B------:R-:W-:-:S12]  /*c590*/  @!P1 EXIT ;  /* 0x000000000000994d */ /* 0x000fd80003800000 */
[----:B------:R-:W-:Y:S02]  /*c5a0*/  LOP3.LUT R0, R0, 0x2, RZ, 0xfc, !PT ;  /* 0x0000000200007812 */ /* 0x000fe400078efcff */
[----:B------:R-:W-:Y:S02]  /*c5b0*/  @P2 ISETP.NE.U32.AND.EX P0, PT, RZ, RZ, PT, P0 ;  /* 0x000000ffff00220c */ /* 0x000fe40003f05100 */
[----:B------:R-:W-:Y:S01]  /*c5c0*/  ISETP.NE.AND P1, PT, R0, 0x3, PT ;  /* 0x000000030000780c */ /* 0x000fe20003f25270 */
[----:B------:R-:W-:Y:S01]  /*c5d0*/  IMAD.MOV.U32 R0, RZ, RZ, 0x1 ;  /* 0x00000001ff007424 */ /* 0x000fe200078e00ff */
[----:B------:R-:W-:-:S11]  /*c5e0*/  @P2 SEL R0, RZ, 0x1, !P0 ;  /* 0x00000001ff002807 */ /* 0x000fd60004000000 */
[----:B------:R-:W-:Y:S05]  /*c5f0*/  @!P1 BRA `(.L_x_247) ;  /* 0x0000000000049947 */ /* 0x000fea0003800000 */
[----:B------:R-:W-:Y:S01]  /*c600*/  BPT.TRAP 0x1 ;  /* 0x000000040000795c */ /* 0x000fe20000300000 */
.L_x_247:
[----:B------:R-:W1:Y:S01]  /*c610*/  S2R R6, SR_CgaCtaId ;  /* 0x0000000000067919 */ /* 0x000e620000008800 */
[----:B------:R-:W-:Y:S01]  /*c620*/  IMAD.WIDE.U32 R4, R2, -0x33333333, RZ ;  /* 0xcccccccd02047825 */ /* 0x000fe200078e00ff */
[----:B------:R-:W-:-:S04]  /*c630*/  MOV R3, 0x400 ;  /* 0x0000040000037802 */ /* 0x000fc80000000f00 */
[----:B------:R-:W-:-:S05]  /*c640*/  SHF.R.U32.HI R5, RZ, 0x2, R5 ;  /* 0x00000002ff057819 */ /* 0x000fca0000011605 */
[----:B------:R-:W-:Y:S01]  /*c650*/  IMAD R2, R5, -0x5, R2 ;  /* 0xfffffffb05027824 */ /* 0x000fe200078e0202 */
[----:B------:R-:W-:Y:S02]  /*c660*/  SHF.L.U32 R5, R0, 0x1f, RZ ;  /* 0x0000001f00057819 */ /* 0x000fe400000006ff */
[----:B-1----:R-:W-:-:S05]  /*c670*/  LEA R3, R6, R3, 0x18 ;  /* 0x0000000306037211 */ /* 0x002fca00078ec0ff */
[----:B------:R-:W-:-:S04]  /*c680*/  VIADD R3, R3, 0x32028 ;  /* 0x0003202803037836 */ /* 0x000fc80000000000 */
[----:B------:R-:W-:-:S07]  /*c690*/  IMAD R4, R2, 0x8, R3 ;  /* 0x0000000802047824 */ /* 0x000fce00078e0203 */
.L_x_248:
[----:B-1----:R1:W2:Y:S02]  /*c6a0*/  SYNCS.PHASECHK.TRANS64.TRYWAIT P0, [R4+URZ], R5 ;  /* 0x00000005040075a7 */ /* 0x0022a4000800017f */
[----:B--2---:R-:W-:Y:S05]  /*c6b0*/  @!P0 NANOSLEEP.SYNCS 0x989680 ;  /* 0x009896800000895d */ /* 0x004fea0003900000 */
[----:B------:R-:W2:Y:S02]  /*c6c0*/  @!P0 SYNCS.PHASECHK.TRANS64 P0, [R4+URZ], R5 ;  /* 0x00000005040085a7 */ /* 0x000ea4000800007f */
[----:B--2---:R-:W-:Y:S05]  /*c6d0*/  @!P0 BRA `(.L_x_248) ;  /* 0xfffffffc00f08947 */ /* 0x004fea000383ffff */
[----:B------:R-:W-:-:S05]  /*c6e0*/  VIADD R2, R2, 0x1 ;  /* 0x0000000102027836 */ /* 0x000fca0000000000 */
[----:B------:R-:W-:-:S04]  /*c6f0*/  ISETP.NE.AND P0, PT, R2, 0x5, PT ;  /* 0x000000050200780c */ /* 0x000fc80003f05270 */
[----:B-1----:R-:W-:Y:S02]  /*c700*/  SEL R5, RZ, 0x1, P0 ;  /* 0x00000001ff057807 */ /* 0x002fe40000000000 */
[----:B------:R-:W-:Y:S02]  /*c710*/  SEL R2, R2, RZ, P0 ;  /* 0x000000ff02027207 */ /* 0x000fe40000000000 */
[----:B------:R-:W-:-:S03]  /*c720*/  LOP3.LUT R7, R0, R5, RZ, 0x3c, !PT ;  /* 0x0000000500077212 */ /* 0x000fc600078e3cff */
[----:B------:R-:W-:Y:S01]  /*c730*/  IMAD R0, R2, 0x8, R3 ;  /* 0x0000000802007824 */ /* 0x000fe200078e0203 */
[----:B------:R-:W-:-:S07]  /*c740*/  SHF.L.U32 R5, R7, 0x1f, RZ ;  /* 0x0000001f07057819 */ /* 0x000fce00000006ff */
.L_x_249:
        /* <DEDUP_REMOVED lines=11> */
.L_x_250:
        /* <DEDUP_REMOVED lines=11> */
.L_x_251:
        /* <DEDUP_REMOVED lines=11> */
.L_x_252:
[----:B-1----:R1:W2:Y:S02]  /*c960*/  SYNCS.PHASECHK.TRANS64.TRYWAIT P0, [R2+URZ], R3 ;  /* 0x00000003020075a7 */ /* 0x0022a4000800017f */
[----:B--2---:R-:W-:Y:S05]  /*c970*/  @!P0 NANOSLEEP.SYNCS 0x989680 ;  /* 0x009896800000895d */ /* 0x004fea0003900000 */
[----:B------:R-:W2:Y:S02]  /*c980*/  @!P0 SYNCS.PHASECHK.TRANS64 P0, [R2+URZ], R3 ;  /* 0x00000003020085a7 */ /* 0x000ea4000800007f */
[----:B--2---:R-:W-:Y:S05]  /*c990*/  @P0 EXIT ;  /* 0x000000000000094d */ /* 0x004fea0003800000 */
[----:B------:R-:W-:Y:S05]  /*c9a0*/  BRA `(.L_x_252) ;  /* 0xfffffffc00ec7947 */ /* 0x000fea000383ffff */
.L_x_253:
[----:B------:R-:W-:-:S00]  /*c9b0*/  BRA `(.L_x_253) ;  /* 0xfffffffc00fc7947 */ /* 0x000fc0000383ffff */
[----:B------:R-:W-:-:S00]  /*c9c0*/  NOP ;  /* 0x0000000000007918 */ /* 0x000fc00000000000 */
        /* <DEDUP_REMOVED lines=11> */
.L_x_254:


//--------------------- .nv.shared._ZN7cutlass13device_kernelINS_4conv6kernel13ConvUniversalINS1_16ConvProblemShapeILNS1_8OperatorE1ELi2EEENS1_10collective14CollectiveConvINS1_46MainloopSm90TmaGmmaWarpSpecializedImplicitGemmILS5_1ELi5ELi2EN4cute5tupleIJNSA_1CILi1EEESD_SD_EEENS1_36KernelImplicitTmaWarpSpecializedSm90ELi1EEENSB_IJNSC_ILi256EEENSC_ILi64EEENSB_IJSI_EEEEEENS_6half_tESL_NSA_8TiledMMAINSA_8MMA_AtomIJNSA_4SM904GMMA25MMA_64x64x16_F32F16F16_SSILNSP_5MajorE0ELSR_1ELNSP_7ScaleInE1ELSS_1EEEEEENSA_6LayoutISE_NSB_IJNSC_ILi0EEESW_SW_EEEEENSB_IJNSA_10UnderscoreESZ_SZ_EEEEENS7_6detail26Sm90ImplicitGemmTileTraitsINSA_20SM90_TMA_LOAD_IM2COLENSA_14ComposedLayoutINSA_7SwizzleILi3ELi4ELi3EEENSA_18smem_ptr_flag_bitsILi16EEENSV_INSB_IJNSB_IJNSC_ILi8EEENSC_ILi32EEEEEENSB_IJSI_SD_EEENSB_IJSD_NSC_ILi5EEEEEEEEENSB_IJNSB_IJSI_NSC_ILi512EEEEEENSB_IJSD_SW_EEENSB_IJSW_NSC_ILi16384EEEEEEEEEEEEEvEENS13_INSA_13SM90_TMA_LOADENS15_IS17_S19_NSV_INSB_IJS1D_NSB_IJS1A_S1A_EEES1F_EEENSB_IJS1J_S1I_NSB_IJSW_NSC_ILi4096EEEEEEEEEEEEEvEEEENS_8epilogue10collective6detail29Sm90TmaWarpSpecializedAdapterINS21_15DefaultEpilogueISL_NSB_IJNSB_IJlllEEESD_SW_EEES26_NS20_6thread17LinearCombinationISL_Li1EffLNS27_9ScaleType4KindE0ELNS_15FloatRoundStyleE2ESL_EENS_4gemm15EpilogueDefaultEEEEEvvEEEEvNT_6ParamsE --------------------------
	.section	.nv.shared._ZN7cutlass13device_kernelINS_4conv6kernel13ConvUniversalINS1_16ConvProblemShapeILNS1_8OperatorE1ELi2EEENS1_10collective14CollectiveConvINS1_46MainloopSm90TmaGmmaWarpSpecializedImplicitGemmILS5_1ELi5ELi2EN4cute5tupleIJNSA_1CILi1EEESD_SD_EEENS1_36KernelImplicitTmaWarpSpecializedSm90ELi1EEENSB_IJNSC_ILi256EEENSC_ILi64EEENSB_IJSI_EEEEEENS_6half_tESL_NSA_8TiledMMAINSA_8MMA_AtomIJNSA_4SM904GMMA25MMA_64x64x16_F32F16F16_SSILNSP_5MajorE0ELSR_1ELNSP_7ScaleInE1ELSS_1EEEEEENSA_6LayoutISE_NSB_IJNSC_ILi0EEESW_SW_EEEEENSB_IJNSA_10UnderscoreESZ_SZ_EEEEENS7_6detail26Sm90ImplicitGemmTileTraitsINSA_20SM90_TMA_LOAD_IM2COLENSA_14ComposedLayoutINSA_7SwizzleILi3ELi4ELi3EEENSA_18smem_ptr_flag_bitsILi16EEENSV_INSB_IJNSB_IJNSC_ILi8EEENSC_ILi32EEEEEENSB_IJSI_SD_EEENSB_IJSD_NSC_ILi5EEEEEEEEENSB_IJNSB_IJSI_NSC_ILi512EEEEEENSB_IJSD_SW_EEENSB_IJSW_NSC_ILi16384EEEEEEEEEEEEEvEENS13_INSA_13SM90_TMA_LOADENS15_IS17_S19_NSV_INSB_IJS1D_NSB_IJS1A_S1A_EEES1F_EEENSB_IJS1J_S1I_NSB_IJSW_NSC_ILi4096EEEEEEEEEEEEEvEEEENS_8epilogue10collective6detail29Sm90TmaWarpSpecializedAdapterINS21_15DefaultEpilogueISL_NSB_IJNSB_IJlllEEESD_SW_EEES26_NS20_6thread17LinearCombinationISL_Li1EffLNS27_9ScaleType4KindE0ELNS_15FloatRoundStyleE2ESL_EENS_4gemm15EpilogueDefaultEEEEEvvEEEEvNT_6ParamsE,"aw",@nobits
	.sectionflags	@""
	.align	16
	.zero		1024


//--------------------- .nv.shared.reserved.0     --------------------------
	.section	.nv.shared.reserved.0,"aw",@nobits
	.weak		__nv_reservedSMEM_offset_0_alias
	.size		__nv_reservedSMEM_offset_0_alias, 0, 0
	.other		__nv_reservedSMEM_offset_0_alias,@"STO_CUDA_RESERVED_SHARED STV_DEFAULT"
__nv_reservedSMEM_offset_0_alias:
	.zero		0


//--------------------- .nv.global                --------------------------
	.section	.nv.global,"aw",@nobits
.nv.global:
	.type		_ZN39_INTERNAL_5b6c2278_4_k_cu_64755b52_25824cute1_E,@object
	.size		_ZN39_INTERNAL_5b6c2278_4_k_cu_64755b52_25824cute1_E,(_ZN39_INTERNAL_5b6c2278_4_k_cu_64755b52_25824cuda3std3__45__cpo6cbeginE - _ZN39_INTERNAL_5b6c2278_4_k_cu_64755b52_25824cute1_E)
_ZN39_INTERNAL_5b6c2278_4_k_cu_64755b52_25824cute1_E:
	.zero		1
	.type		_ZN39_INTERNAL_5b6c2278_4_k_cu_64755b52_25824cuda3std3__45__cpo6cbeginE,@object
	.size		_ZN39_INTERNAL_5b6c2278_4_k_cu_64755b52_25824cuda3std3__45__cpo6cbeginE,(_ZN39_INTERNAL_5b6c2278_4_k_cu_64755b52_25824cuda3std3__48in_placeE - _ZN39_INTERNAL_5b6c2278_4_k_cu_64755b52_25824cuda3std3__45__cpo6cbeginE)
_ZN39_INTERNAL_5b6c2278_4_k_cu_64755b52_25824cuda3std3__45__cpo6cbeginE:
	.zero		1
	.type		_ZN39_INTERNAL_5b6c2278_4_k_cu_64755b52_25824cuda3std3__48in_placeE,@object
	.size		_ZN39_INTERNAL_5b6c2278_4_k_cu_64755b52_25824cuda3std3__48in_placeE,(_ZN39_INTERNAL_5b6c2278_4_k_cu_64755b52_25824cuda3std6ranges3__45__cpo9iter_moveE - _ZN39_INTERNAL_5b6c2278_4_k_cu_64755b52_25824cuda3std3__48in_placeE)
_ZN39_INTERNAL_5b6c2278_4_k_cu_64755b52_25824cuda3std3__48in_placeE:
	.zero		1
	.type		_ZN39_INTERNAL_5b6c2278_4_k_cu_64755b52_25824cuda3std6ranges3__45__cpo9iter_moveE,@object
	.size		_ZN39_INTERNAL_5b6c2278_4_k_cu_64755b52_25824cuda3std6ranges3__45__cpo9iter_moveE,(_ZN39_INTERNAL_5b6c2278_4_k_cu_64755b52_25824cuda3std3__45__cpo5beginE - _ZN39_INTERNAL_5b6c2278_4_k_cu_64755b52_25824cuda3std6ranges3__45__cpo9iter_moveE)
_ZN39_INTERNAL_5b6c2278_4_k_cu_64755b52_25824cuda3std6ranges3__45__cpo9iter_moveE:
	.zero		1
	.type		_ZN39_INTERNAL_5b6c2278_4_k_cu_64755b52_25824cuda3std3__45__cpo5beginE,@object
	.size		_ZN39_INTERNAL_5b6c2278_4_k_cu_64755b52_25824cuda3std3__45__cpo5beginE,(_ZN39_INTERNAL_5b6c2278_4_k_cu_64755b52_25824cuda3std3__441_GLOBAL__N__5b6c2278_4_k_cu_64755b52_25826ignoreE - _ZN39_INTERNAL_5b6c2278_4_k_cu_64755b52_25824cuda3std3__45__cpo5beginE)
_ZN39_INTERNAL_5b6c2278_4_k_cu_64755b52_25824cuda3std3__45__cpo5beginE:
	.zero		1
	.type		_ZN39_INTERNAL_5b6c2278_4_k_cu_64755b52_25824cuda3std3__441_GLOBAL__N__5b6c2278_4_k_cu_64755b52_25826ignoreE,@object
	.size		_ZN39_INTERNAL_5b6c2278_4_k_cu_64755b52_25824cuda3std3__441_GLOBAL__N__5b6c2278_4_k_cu_64755b52_25826ignoreE,(_ZN39_INTERNAL_5b6c2278_4_k_cu_64755b52_25824cute7productE - _ZN39_INTERNAL_5b6c2278_4_k_cu_64755b52_25824cuda3std3__441_GLOBAL__N__5b6c2278_4_k_cu_64755b52_25826ignoreE)
_ZN39_INTERNAL_5b6c2278_4_k_cu_64755b52_25824cuda3std3__441_GLOBAL__N__5b6c2278_4_k_cu_64755b52_25826ignoreE:
	.zero		1
	.type		_ZN39_INTERNAL_5b6c2278_4_k_cu_64755b52_25824cute7productE,@object
	.size		_ZN39_INTERNAL_5b6c2278_4_k_cu_64755b52_25824cute7productE,(_ZN39_INTERNAL_5b6c2278_4_k_cu_64755b52_25824cuda3std3__45__cpo3endE - _ZN39_INTERNAL_5b6c2278_4_k_cu_64755b52_25824cute7productE)
_ZN39_INTERNAL_5b6c2278_4_k_cu_64755b52_25824cute7productE:
	.zero		1
	.type		_ZN39_INTERNAL_5b6c2278_4_k_cu_64755b52_25824cuda3std3__45__cpo3endE,@object
	.size		_ZN39_INTERNAL_5b6c2278_4_k_cu_64755b52_25824cuda3std3__45__cpo3endE,(_ZN39_INTERNAL_5b6c2278_4_k_cu_64755b52_25824cuda3std3__419piecewise_constructE - _ZN39_INTERNAL_5b6c2278_4_k_cu_64755b52_25824cuda3std3__45__cpo3endE)
_ZN39_INTERNAL_5b6c2278_4_k_cu_64755b52_25824cuda3std3__45__cpo3endE:
	.zero		1
	.type		_ZN39_INTERNAL_5b6c2278_4_k_cu_64755b52_25824cuda3std3__419piecewise_constructE,@object
	.size		_ZN39_INTERNAL_5b6c2278_4_k_cu_64755b52_25824cuda3std3__419piecewise_constructE,(_ZN39_INTERNAL_5b6c2278_4_k_cu_64755b52_25824cuda3std3__45__cpo4cendE - _ZN39_INTERNAL_5b6c2278_4_k_cu_64755b52_25824cuda3std3__419piecewise_constructE)
_ZN39_INTERNAL_5b6c2278_4_k_cu_64755b52_25824cuda3std3__419piecewise_constructE:
	.zero		1
	.type		_ZN39_INTERNAL_5b6c2278_4_k_cu_64755b52_25824cuda3std3__45__cpo4cendE,@object
	.size		_ZN39_INTERNAL_5b6c2278_4_k_cu_64755b52_25824cuda3std3__45__cpo4cendE,(_ZN39_INTERNAL_5b6c2278_4_k_cu_64755b52_25824cuda3std6ranges3__45__cpo4swapE - _ZN39_INTERNAL_5b6c2278_4_k_cu_64755b52_25824cuda3std3__45__cpo4cendE)
_ZN39_INTERNAL_5b6c2278_4_k_cu_64755b52_25824cuda3std3__45__cpo4cendE:
	.zero		1
	.type		_ZN39_INTERNAL_5b6c2278_4_k_cu_64755b52_25824cuda3std6ranges3__45__cpo4swapE,@object
	.size		_ZN39_INTERNAL_5b6c2278_4_k_cu_64755b52_25824cuda3std6ranges3__45__cpo4swapE,(.L_7 - _ZN39_INTERNAL_5b6c2278_4_k_cu_64755b52_25824cuda3std6ranges3__45__cpo4swapE)
_ZN39_INTERNAL_5b6c2278_4_k_cu_64755b52_25824cuda3std6ranges3__45__cpo4swapE:
	.zero		1
.L_7:


//--------------------- .nv.constant0._ZN7cutlass13device_kernelINS_4conv6kernel13ConvUniversalINS1_16ConvProblemShapeILNS1_8OperatorE1ELi2EEENS1_10collective14CollectiveConvINS1_46MainloopSm90TmaGmmaWarpSpecializedImplicitGemmILS5_1ELi5ELi2EN4cute5tupleIJNSA_1CILi1EEESD_SD_EEENS1_36KernelImplicitTmaWarpSpecializedSm90ELi1EEENSB_IJNSC_ILi256EEENSC_ILi64EEENSB_IJSI_EEEEEENS_6half_tESL_NSA_8TiledMMAINSA_8MMA_AtomIJNSA_4SM904GMMA25MMA_64x64x16_F32F16F16_SSILNSP_5MajorE0ELSR_1ELNSP_7ScaleInE1ELSS_1EEEEEENSA_6LayoutISE_NSB_IJNSC_ILi0EEESW_SW_EEEEENSB_IJNSA_10UnderscoreESZ_SZ_EEEEENS7_6detail26Sm90ImplicitGemmTileTraitsINSA_20SM90_TMA_LOAD_IM2COLENSA_14ComposedLayoutINSA_7SwizzleILi3ELi4ELi3EEENSA_18smem_ptr_flag_bitsILi16EEENSV_INSB_IJNSB_IJNSC_ILi8EEENSC_ILi32EEEEEENSB_IJSI_SD_EEENSB_IJSD_NSC_ILi5EEEEEEEEENSB_IJNSB_IJSI_NSC_ILi512EEEEEENSB_IJSD_SW_EEENSB_IJSW_NSC_ILi16384EEEEEEEEEEEEEvEENS13_INSA_13SM90_TMA_LOADENS15_IS17_S19_NSV_INSB_IJS1D_NSB_IJS1A_S1A_EEES1F_EEENSB_IJS1J_S1I_NSB_IJSW_NSC_ILi4096EEEEEEEEEEEEEvEEEENS_8epilogue10collective6detail29Sm90TmaWarpSpecializedAdapterINS21_15DefaultEpilogueISL_NSB_IJNSB_IJlllEEESD_SW_EEES26_NS20_6thread17LinearCombinationISL_Li1EffLNS27_9ScaleType4KindE0ELNS_15FloatRoundStyleE2ESL_EENS_4gemm15EpilogueDefaultEEEEEvvEEEEvNT_6ParamsE --------------------------
	.section	.nv.constant0._ZN7cutlass13device_kernelINS_4conv6kernel13ConvUniversalINS1_16ConvProblemShapeILNS1_8OperatorE1ELi2EEENS1_10collective14CollectiveConvINS1_46MainloopSm90TmaGmmaWarpSpecializedImplicitGemmILS5_1ELi5ELi2EN4cute5tupleIJNSA_1CILi1EEESD_SD_EEENS1_36KernelImplicitTmaWarpSpecializedSm90ELi1EEENSB_IJNSC_ILi256EEENSC_ILi64EEENSB_IJSI_EEEEEENS_6half_tESL_NSA_8TiledMMAINSA_8MMA_AtomIJNSA_4SM904GMMA25MMA_64x64x16_F32F16F16_SSILNSP_5MajorE0ELSR_1ELNSP_7ScaleInE1ELSS_1EEEEEENSA_6LayoutISE_NSB_IJNSC_ILi0EEESW_SW_EEEEENSB_IJNSA_10UnderscoreESZ_SZ_EEEEENS7_6detail26Sm90ImplicitGemmTileTraitsINSA_20SM90_TMA_LOAD_IM2COLENSA_14ComposedLayoutINSA_7SwizzleILi3ELi4ELi3EEENSA_18smem_ptr_flag_bitsILi16EEENSV_INSB_IJNSB_IJNSC_ILi8EEENSC_ILi32EEEEEENSB_IJSI_SD_EEENSB_IJSD_NSC_ILi5EEEEEEEEENSB_IJNSB_IJSI_NSC_ILi512EEEEEENSB_IJSD_SW_EEENSB_IJSW_NSC_ILi16384EEEEEEEEEEEEEvEENS13_INSA_13SM90_TMA_LOADENS15_IS17_S19_NSV_INSB_IJS1D_NSB_IJS1A_S1A_EEES1F_EEENSB_IJS1J_S1I_NSB_IJSW_NSC_ILi4096EEEEEEEEEEEEEvEEEENS_8epilogue10collective6detail29Sm90TmaWarpSpecializedAdapterINS21_15DefaultEpilogueISL_NSB_IJNSB_IJlllEEESD_SW_EEES26_NS20_6thread17LinearCombinationISL_Li1EffLNS27_9ScaleType4KindE0ELNS_15FloatRoundStyleE2ESL_EENS_4gemm15EpilogueDefaultEEEEEvvEEEEvNT_6ParamsE,"a",@progbits
	.sectionflags	@""
	.align	4
.nv.constant0._ZN7cutlass13device_kernelINS_4conv6kernel13ConvUniversalINS1_16ConvProblemShapeILNS1_8OperatorE1ELi2EEENS1_10collective14CollectiveConvINS1_46MainloopSm90TmaGmmaWarpSpecializedImplicitGemmILS5_1ELi5ELi2EN4cute5tupleIJNSA_1CILi1EEESD_SD_EEENS1_36KernelImplicitTmaWarpSpecializedSm90ELi1EEENSB_IJNSC_ILi256EEENSC_ILi64EEENSB_IJSI_EEEEEENS_6half_tESL_NSA_8TiledMMAINSA_8MMA_AtomIJNSA_4SM904GMMA25MMA_64x64x16_F32F16F16_SSILNSP_5MajorE0ELSR_1ELNSP_7ScaleInE1ELSS_1EEEEEENSA_6LayoutISE_NSB_IJNSC_ILi0EEESW_SW_EEEEENSB_IJNSA_10UnderscoreESZ_SZ_EEEEENS7_6detail26Sm90ImplicitGemmTileTraitsINSA_20SM90_TMA_LOAD_IM2COLENSA_14ComposedLayoutINSA_7SwizzleILi3ELi4ELi3EEENSA_18smem_ptr_flag_bitsILi16EEENSV_INSB_IJNSB_IJNSC_ILi8EEENSC_ILi32EEEEEENSB_IJSI_SD_EEENSB_IJSD_NSC_ILi5EEEEEEEEENSB_IJNSB_IJSI_NSC_ILi512EEEEEENSB_IJSD_SW_EEENSB_IJSW_NSC_ILi16384EEEEEEEEEEEEEvEENS13_INSA_13SM90_TMA_LOADENS15_IS17_S19_NSV_INSB_IJS1D_NSB_IJS1A_S1A_EEES1F_EEENSB_IJS1J_S1I_NSB_IJSW_NSC_ILi4096EEEEEEEEEEEEEvEEEENS_8epilogue10collective6detail29Sm90TmaWarpSpecializedAdapterINS21_15DefaultEpilogueISL_NSB_IJNSB_IJlllEEESD_SW_EEES26_NS20_6thread17LinearCombinationISL_Li1EffLNS27_9ScaleType4KindE0ELNS_15FloatRoundStyleE2ESL_EENS_4gemm15EpilogueDefaultEEEEEvvEEEEvNT_6ParamsE:
	.zero		1536


//--------------------- SYMBOLS --------------------------

	.type		.nv.reservedSmem.offset0,@object
	.size		.nv.reservedSmem.offset0,0x4
